//
// Generated by NVIDIA NVVM Compiler
//
// Compiler Build ID: CL-36424714
// Cuda compilation tools, release 13.0, V13.0.88
// Based on NVVM 20.0.0
//

.version 9.0
.target sm_100
.address_size 64

	// .globl	_Z14transposeNaivePfS_i
// _ZZ15transposeSharedPfS_iE4tile has been demoted

.visible .entry _Z14transposeNaivePfS_i(
	.param .u64 .ptr .align 1 _Z14transposeNaivePfS_i_param_0,
	.param .u64 .ptr .align 1 _Z14transposeNaivePfS_i_param_1,
	.param .u32 _Z14transposeNaivePfS_i_param_2
)
{
	.reg .pred 	%p<11>;
	.reg .b32 	%r<66>;
	.reg .b32 	%f<6>;
	.reg .b64 	%rd<20>;

	ld.param.u64 	%rd5, [_Z14transposeNaivePfS_i_param_0];
	ld.param.u64 	%rd6, [_Z14transposeNaivePfS_i_param_1];
	ld.param.u32 	%r39, [_Z14transposeNaivePfS_i_param_2];
	cvta.to.global.u64 	%rd1, %rd6;
	cvta.to.global.u64 	%rd2, %rd5;
	mov.u32 	%r1, %ctaid.y;
	shl.b32 	%r2, %r1, 5;
	setp.ge.s32 	%p1, %r2, %r39;
	@%p1 bra 	$L__BB0_17;
	mov.u32 	%r3, %tid.x;
	mov.u32 	%r41, %ctaid.x;
	shl.b32 	%r4, %r41, 5;
	add.s32 	%r5, %r4, %r3;
	mul.lo.s32 	%r6, %r39, %r5;
	not.b32 	%r42, %r2;
	add.s32 	%r43, %r39, %r42;
	min.u32 	%r44, %r43, 31;
	add.s32 	%r7, %r44, 1;
	and.b32  	%r8, %r7, 3;
	setp.lt.u32 	%p2, %r43, 3;
	mov.b32 	%r62, 0;
	@%p2 bra 	$L__BB0_12;
	and.b32  	%r62, %r7, 60;
	neg.s32 	%r61, %r62;
	mad.lo.s32 	%r45, %r39, %r2, %r39;
	add.s32 	%r46, %r3, %r45;
	add.s32 	%r60, %r46, %r4;
	shl.b32 	%r12, %r39, 2;
	add.s32 	%r47, %r2, 2;
	mad.lo.s32 	%r48, %r39, %r47, %r3;
	add.s32 	%r59, %r48, %r4;
	add.s32 	%r49, %r2, 3;
	mad.lo.s32 	%r50, %r39, %r49, %r3;
	add.s32 	%r58, %r50, %r4;
	add.s64 	%rd3, %rd1, 8;
	add.s32 	%r57, %r6, %r2;
	mul.lo.s32 	%r51, %r1, %r39;
	shl.b32 	%r52, %r51, 5;
	add.s32 	%r53, %r3, %r52;
	add.s32 	%r56, %r53, %r4;
$L__BB0_3:
	setp.ge.s32 	%p3, %r5, %r39;
	mul.wide.s32 	%rd7, %r57, 4;
	add.s64 	%rd4, %rd3, %rd7;
	@%p3 bra 	$L__BB0_5;
	mul.wide.s32 	%rd8, %r56, 4;
	add.s64 	%rd9, %rd2, %rd8;
	ld.global.f32 	%f1, [%rd9];
	st.global.f32 	[%rd4+-8], %f1;
$L__BB0_5:
	setp.ge.s32 	%p4, %r5, %r39;
	@%p4 bra 	$L__BB0_7;
	mul.wide.s32 	%rd10, %r60, 4;
	add.s64 	%rd11, %rd2, %rd10;
	ld.global.f32 	%f2, [%rd11];
	st.global.f32 	[%rd4+-4], %f2;
$L__BB0_7:
	setp.ge.s32 	%p5, %r5, %r39;
	@%p5 bra 	$L__BB0_9;
	mul.wide.s32 	%rd12, %r59, 4;
	add.s64 	%rd13, %rd2, %rd12;
	ld.global.f32 	%f3, [%rd13];
	st.global.f32 	[%rd4], %f3;
$L__BB0_9:
	setp.ge.s32 	%p6, %r5, %r39;
	@%p6 bra 	$L__BB0_11;
	mul.wide.s32 	%rd14, %r58, 4;
	add.s64 	%rd15, %rd2, %rd14;
	ld.global.f32 	%f4, [%rd15];
	st.global.f32 	[%rd4+4], %f4;
$L__BB0_11:
	add.s32 	%r61, %r61, 4;
	add.s32 	%r60, %r60, %r12;
	add.s32 	%r59, %r59, %r12;
	add.s32 	%r58, %r58, %r12;
	add.s32 	%r57, %r57, 4;
	add.s32 	%r56, %r56, %r12;
	setp.ne.s32 	%p7, %r61, 0;
	@%p7 bra 	$L__BB0_3;
$L__BB0_12:
	setp.eq.s32 	%p8, %r8, 0;
	@%p8 bra 	$L__BB0_17;
	add.s32 	%r54, %r62, %r2;
	add.s32 	%r65, %r54, %r6;
	mad.lo.s32 	%r55, %r39, %r54, %r3;
	add.s32 	%r64, %r55, %r4;
	neg.s32 	%r63, %r8;
$L__BB0_14:
	.pragma "nounroll";
	setp.ge.s32 	%p9, %r5, %r39;
	@%p9 bra 	$L__BB0_16;
	mul.wide.s32 	%rd16, %r64, 4;
	add.s64 	%rd17, %rd2, %rd16;
	ld.global.f32 	%f5, [%rd17];
	mul.wide.s32 	%rd18, %r65, 4;
	add.s64 	%rd19, %rd1, %rd18;
	st.global.f32 	[%rd19], %f5;
$L__BB0_16:
	add.s32 	%r65, %r65, 1;
	add.s32 	%r64, %r64, %r39;
	add.s32 	%r63, %r63, 1;
	setp.ne.s32 	%p10, %r63, 0;
	@%p10 bra 	$L__BB0_14;
$L__BB0_17:
	ret;

}
	// .globl	_Z15transposeSharedPfS_i
.visible .entry _Z15transposeSharedPfS_i(
	.param .u64 .ptr .align 1 _Z15transposeSharedPfS_i_param_0,
	.param .u64 .ptr .align 1 _Z15transposeSharedPfS_i_param_1,
	.param .u32 _Z15transposeSharedPfS_i_param_2
)
{
	.reg .pred 	%p<21>;
	.reg .b32 	%r<134>;
	.reg .b32 	%f<11>;
	.reg .b64 	%rd<25>;
	// demoted variable
	.shared .align 4 .b8 _ZZ15transposeSharedPfS_iE4tile[4224];
	ld.param.u64 	%rd3, [_Z15transposeSharedPfS_i_param_0];
	ld.param.u64 	%rd4, [_Z15transposeSharedPfS_i_param_1];
	ld.param.u32 	%r72, [_Z15transposeSharedPfS_i_param_2];
	cvta.to.global.u64 	%rd1, %rd3;
	cvta.to.global.u64 	%rd2, %rd4;
	mov.u32 	%r1, %ctaid.y;
	shl.b32 	%r2, %r1, 5;
	mov.u32 	%r3, %ctaid.x;
	shl.b32 	%r4, %r3, 5;
	mov.u32 	%r5, %tid.x;
	setp.ge.s32 	%p1, %r2, %r72;
	@%p1 bra 	$L__BB1_17;
	add.s32 	%r6, %r4, %r5;
	not.b32 	%r74, %r2;
	add.s32 	%r75, %r72, %r74;
	min.u32 	%r76, %r75, 31;
	add.s32 	%r7, %r76, 1;
	and.b32  	%r8, %r7, 3;
	setp.lt.u32 	%p2, %r75, 3;
	mov.b32 	%r120, 0;
	@%p2 bra 	$L__BB1_12;
	and.b32  	%r120, %r7, 60;
	neg.s32 	%r119, %r120;
	shl.b32 	%r77, %r5, 2;
	mov.u32 	%r78, _ZZ15transposeSharedPfS_iE4tile;
	add.s32 	%r79, %r77, %r78;
	add.s32 	%r118, %r79, 264;
	mad.lo.s32 	%r80, %r72, %r2, %r72;
	add.s32 	%r81, %r5, %r80;
	add.s32 	%r117, %r81, %r4;
	shl.b32 	%r13, %r72, 2;
	add.s32 	%r82, %r2, 2;
	mad.lo.s32 	%r83, %r72, %r82, %r5;
	add.s32 	%r116, %r83, %r4;
	add.s32 	%r84, %r2, 3;
	mad.lo.s32 	%r85, %r72, %r84, %r5;
	add.s32 	%r115, %r85, %r4;
	mul.lo.s32 	%r86, %r1, %r72;
	shl.b32 	%r87, %r86, 5;
	add.s32 	%r88, %r5, %r87;
	add.s32 	%r114, %r88, %r4;
$L__BB1_3:
	setp.ge.s32 	%p3, %r6, %r72;
	@%p3 bra 	$L__BB1_5;
	mul.wide.s32 	%rd5, %r114, 4;
	add.s64 	%rd6, %rd1, %rd5;
	ld.global.f32 	%f1, [%rd6];
	st.shared.f32 	[%r118+-264], %f1;
$L__BB1_5:
	setp.ge.s32 	%p4, %r6, %r72;
	@%p4 bra 	$L__BB1_7;
	mul.wide.s32 	%rd7, %r117, 4;
	add.s64 	%rd8, %rd1, %rd7;
	ld.global.f32 	%f2, [%rd8];
	st.shared.f32 	[%r118+-132], %f2;
$L__BB1_7:
	setp.ge.s32 	%p5, %r6, %r72;
	@%p5 bra 	$L__BB1_9;
	mul.wide.s32 	%rd9, %r116, 4;
	add.s64 	%rd10, %rd1, %rd9;
	ld.global.f32 	%f3, [%rd10];
	st.shared.f32 	[%r118], %f3;
$L__BB1_9:
	setp.ge.s32 	%p6, %r6, %r72;
	@%p6 bra 	$L__BB1_11;
	mul.wide.s32 	%rd11, %r115, 4;
	add.s64 	%rd12, %rd1, %rd11;
	ld.global.f32 	%f4, [%rd12];
	st.shared.f32 	[%r118+132], %f4;
$L__BB1_11:
	add.s32 	%r119, %r119, 4;
	add.s32 	%r118, %r118, 528;
	add.s32 	%r117, %r117, %r13;
	add.s32 	%r116, %r116, %r13;
	add.s32 	%r115, %r115, %r13;
	add.s32 	%r114, %r114, %r13;
	setp.ne.s32 	%p7, %r119, 0;
	@%p7 bra 	$L__BB1_3;
$L__BB1_12:
	setp.eq.s32 	%p8, %r8, 0;
	@%p8 bra 	$L__BB1_17;
	shl.b32 	%r89, %r5, 2;
	mad.lo.s32 	%r90, %r120, 132, %r89;
	mov.u32 	%r91, _ZZ15transposeSharedPfS_iE4tile;
	add.s32 	%r123, %r91, %r90;
	add.s32 	%r92, %r120, %r2;
	mad.lo.s32 	%r93, %r72, %r92, %r5;
	add.s32 	%r122, %r93, %r4;
	neg.s32 	%r121, %r8;
$L__BB1_14:
	.pragma "nounroll";
	setp.ge.s32 	%p9, %r6, %r72;
	@%p9 bra 	$L__BB1_16;
	mul.wide.s32 	%rd13, %r122, 4;
	add.s64 	%rd14, %rd1, %rd13;
	ld.global.f32 	%f5, [%rd14];
	st.shared.f32 	[%r123], %f5;
$L__BB1_16:
	add.s32 	%r123, %r123, 132;
	add.s32 	%r122, %r122, %r72;
	add.s32 	%r121, %r121, 1;
	setp.ne.s32 	%p10, %r121, 0;
	@%p10 bra 	$L__BB1_14;
$L__BB1_17:
	bar.sync 	0;
	setp.ge.s32 	%p11, %r4, %r72;
	@%p11 bra 	$L__BB1_34;
	add.s32 	%r39, %r2, %r5;
	not.b32 	%r95, %r4;
	add.s32 	%r96, %r72, %r95;
	min.u32 	%r97, %r96, 31;
	add.s32 	%r40, %r97, 1;
	and.b32  	%r41, %r40, 3;
	setp.lt.u32 	%p12, %r96, 3;
	mov.b32 	%r130, 0;
	@%p12 bra 	$L__BB1_29;
	and.b32  	%r130, %r40, 60;
	neg.s32 	%r129, %r130;
	mad.lo.s32 	%r98, %r72, %r4, %r72;
	add.s32 	%r99, %r5, %r98;
	add.s32 	%r128, %r99, %r2;
	shl.b32 	%r45, %r72, 2;
	add.s32 	%r100, %r4, 2;
	mad.lo.s32 	%r101, %r72, %r100, %r5;
	add.s32 	%r127, %r101, %r2;
	add.s32 	%r102, %r4, 3;
	mad.lo.s32 	%r103, %r72, %r102, %r5;
	add.s32 	%r126, %r103, %r2;
	mul.lo.s32 	%r104, %r3, %r72;
	shl.b32 	%r105, %r104, 5;
	add.s32 	%r106, %r5, %r105;
	add.s32 	%r125, %r106, %r2;
	mov.u32 	%r107, _ZZ15transposeSharedPfS_iE4tile;
	mad.lo.s32 	%r108, %r5, 132, %r107;
	add.s32 	%r124, %r108, 8;
$L__BB1_20:
	setp.ge.s32 	%p13, %r39, %r72;
	@%p13 bra 	$L__BB1_22;
	ld.shared.f32 	%f6, [%r124+-8];
	mul.wide.s32 	%rd15, %r125, 4;
	add.s64 	%rd16, %rd2, %rd15;
	st.global.f32 	[%rd16], %f6;
$L__BB1_22:
	setp.ge.s32 	%p14, %r39, %r72;
	@%p14 bra 	$L__BB1_24;
	ld.shared.f32 	%f7, [%r124+-4];
	mul.wide.s32 	%rd17, %r128, 4;
	add.s64 	%rd18, %rd2, %rd17;
	st.global.f32 	[%rd18], %f7;
$L__BB1_24:
	setp.ge.s32 	%p15, %r39, %r72;
	@%p15 bra 	$L__BB1_26;
	ld.shared.f32 	%f8, [%r124];
	mul.wide.s32 	%rd19, %r127, 4;
	add.s64 	%rd20, %rd2, %rd19;
	st.global.f32 	[%rd20], %f8;
$L__BB1_26:
	setp.ge.s32 	%p16, %r39, %r72;
	@%p16 bra 	$L__BB1_28;
	ld.shared.f32 	%f9, [%r124+4];
	mul.wide.s32 	%rd21, %r126, 4;
	add.s64 	%rd22, %rd2, %rd21;
	st.global.f32 	[%rd22], %f9;
$L__BB1_28:
	add.s32 	%r129, %r129, 4;
	add.s32 	%r128, %r128, %r45;
	add.s32 	%r127, %r127, %r45;
	add.s32 	%r126, %r126, %r45;
	add.s32 	%r125, %r125, %r45;
	add.s32 	%r124, %r124, 16;
	setp.ne.s32 	%p17, %r129, 0;
	@%p17 bra 	$L__BB1_20;
$L__BB1_29:
	setp.eq.s32 	%p18, %r41, 0;
	@%p18 bra 	$L__BB1_34;
	shl.b32 	%r109, %r130, 2;
	mad.lo.s32 	%r110, %r5, 132, %r109;
	mov.u32 	%r111, _ZZ15transposeSharedPfS_iE4tile;
	add.s32 	%r133, %r111, %r110;
	add.s32 	%r112, %r130, %r4;
	mad.lo.s32 	%r113, %r72, %r112, %r5;
	add.s32 	%r132, %r113, %r2;
	neg.s32 	%r131, %r41;
$L__BB1_31:
	.pragma "nounroll";
	setp.ge.s32 	%p19, %r39, %r72;
	@%p19 bra 	$L__BB1_33;
	ld.shared.f32 	%f10, [%r133];
	mul.wide.s32 	%rd23, %r132, 4;
	add.s64 	%rd24, %rd2, %rd23;
	st.global.f32 	[%rd24], %f10;
$L__BB1_33:
	add.s32 	%r133, %r133, 4;
	add.s32 	%r132, %r132, %r72;
	add.s32 	%r131, %r131, 1;
	setp.ne.s32 	%p20, %r131, 0;
	@%p20 bra 	$L__BB1_31;
$L__BB1_34:
	ret;

}


// ===== COMPILED SASS (sm_100) =====

	.target	sm_100

	.elftype	@"ET_EXEC"


//--------------------- .note.nv.tkinfo           --------------------------
	.section	.note.nv.tkinfo,"",@"SHT_NOTE"
	.sectionflags	@"SHF_NOTE_NV_TKINFO"
	.tkinfo
        /*0018*/ 	.word	0x00000002
        /*0030*/ 	.string	""
        /*0030*/ 	.string	"ptxas"
        /*0030*/ 	.string	"Cuda compilation tools, release 13.0, V13.0.88"
        /*0030*/ 	.string	"Build cuda_13.0.r13.0/compiler.36424714_0"
        /*0030*/ 	.string	"-arch sm_100 -m 64 "



//--------------------- .note.nv.cuinfo           --------------------------
	.section	.note.nv.cuinfo,"",@"SHT_NOTE"
	.sectionflags	@"SHF_NOTE_NV_CUINFO"
        /*0018*/ 	.short	0x0002
        /*001a*/ 	.short	0x0064
        /*001c*/ 	.short	0x0082
	.zero		2


//--------------------- .nv.info                  --------------------------
	.section	.nv.info,"",@"SHT_CUDA_INFO"
	.align	4


	//----- nvinfo : EIATTR_REGCOUNT
	.align		4
        /*0000*/ 	.byte	0x04, 0x2f
        /*0002*/ 	.short	(.L_1 - .L_0)
	.align		4
.L_0:
        /*0004*/ 	.word	index@(_Z14transposeNaivePfS_i)
        /*0008*/ 	.word	0x00000020


	//----- nvinfo : EIATTR_FRAME_SIZE
	.align		4
.L_1:
        /*000c*/ 	.byte	0x04, 0x11
        /*000e*/ 	.short	(.L_3 - .L_2)
	.align		4
.L_2:
        /*0010*/ 	.word	index@(_Z14transposeNaivePfS_i)
        /*0014*/ 	.word	0x00000000


	//----- nvinfo : EIATTR_REGCOUNT
	.align		4
.L_3:
        /*0018*/ 	.byte	0x04, 0x2f
        /*001a*/ 	.short	(.L_5 - .L_4)
	.align		4
.L_4:
        /*001c*/ 	.word	index@(_Z15transposeSharedPfS_i)
        /*0020*/ 	.word	0x00000020


	//----- nvinfo : EIATTR_FRAME_SIZE
	.align		4
.L_5:
        /*0024*/ 	.byte	0x04, 0x11
        /*0026*/ 	.short	(.L_7 - .L_6)
	.align		4
.L_6:
        /*0028*/ 	.word	index@(_Z15transposeSharedPfS_i)
        /*002c*/ 	.word	0x00000000


	//----- nvinfo : EIATTR_MIN_STACK_SIZE
	.align		4
.L_7:
        /*0030*/ 	.byte	0x04, 0x12
        /*0032*/ 	.short	(.L_9 - .L_8)
	.align		4
.L_8:
        /*0034*/ 	.word	index@(_Z15transposeSharedPfS_i)
        /*0038*/ 	.word	0x00000000


	//----- nvinfo : EIATTR_MIN_STACK_SIZE
	.align		4
.L_9:
        /*003c*/ 	.byte	0x04, 0x12
        /*003e*/ 	.short	(.L_11 - .L_10)
	.align		4
.L_10:
        /*0040*/ 	.word	index@(_Z14transposeNaivePfS_i)
        /*0044*/ 	.word	0x00000000
.L_11:


//--------------------- .nv.compat                --------------------------
	.section	.nv.compat,"",@"SHT_CUDA_COMPAT_INFO"
	.align	4
        /*0000*/ 	.byte	0x02, 0x09, 0x00, 0x00, 0x02, 0x02, 0x01, 0x00, 0x02, 0x05, 0x05, 0x00, 0x03, 0x07, 0x01, 0x01
        /*0010*/ 	.byte	0x02, 0x03, 0x00, 0x00, 0x02, 0x06, 0x01, 0x00, 0x04, 0x0b, 0x08, 0x00, 0x09, 0x00, 0x00, 0x00
        /*0020*/ 	.byte	0x00, 0x00, 0x00, 0x00


//--------------------- .nv.info._Z15transposeSharedPfS_i --------------------------
	.section	.nv.info._Z15transposeSharedPfS_i,"",@"SHT_CUDA_INFO"
	.sectionflags	@""
	.align	4


	//----- nvinfo : EIATTR_CUDA_API_VERSION
	.align		4
        /*0000*/ 	.byte	0x04, 0x37
        /*0002*/ 	.short	(.L_13 - .L_12)
.L_12:
        /*0004*/ 	.word	0x00000082


	//----- nvinfo : EIATTR_KPARAM_INFO
	.align		4
.L_13:
        /*0008*/ 	.byte	0x04, 0x17
        /*000a*/ 	.short	(.L_15 - .L_14)
.L_14:
        /*000c*/ 	.word	0x00000000
        /*0010*/ 	.short	0x0002
        /*0012*/ 	.short	0x0010
        /*0014*/ 	.byte	0x00, 0xf0, 0x11, 0x00


	//----- nvinfo : EIATTR_KPARAM_INFO
	.align		4
.L_15:
        /*0018*/ 	.byte	0x04, 0x17
        /*001a*/ 	.short	(.L_17 - .L_16)
.L_16:
        /*001c*/ 	.word	0x00000000
        /*0020*/ 	.short	0x0001
        /*0022*/ 	.short	0x0008
        /*0024*/ 	.byte	0x00, 0xf5, 0x21, 0x00


	//----- nvinfo : EIATTR_KPARAM_INFO
	.align		4
.L_17:
        /*0028*/ 	.byte	0x04, 0x17
        /*002a*/ 	.short	(.L_19 - .L_18)
.L_18:
        /*002c*/ 	.word	0x00000000
        /*0030*/ 	.short	0x0000
        /*0032*/ 	.short	0x0000
        /*0034*/ 	.byte	0x00, 0xf5, 0x21, 0x00


	//----- nvinfo : EIATTR_SPARSE_MMA_MASK
	.align		4
.L_19:
        /*0038*/ 	.byte	0x03, 0x50
        /*003a*/ 	.short	0x0000


	//----- nvinfo : EIATTR_MAXREG_COUNT
	.align		4
        /*003c*/ 	.byte	0x03, 0x1b
        /*003e*/ 	.short	0x00ff


	//----- nvinfo : EIATTR_NUM_BARRIERS
	.align		4
        /*0040*/ 	.byte	0x02, 0x4c
        /*0042*/ 	.byte	0x01
	.zero		1


	//----- nvinfo : EIATTR_MERCURY_ISA_VERSION
	.align		4
        /*0044*/ 	.byte	0x03, 0x5f
        /*0046*/ 	.short	0x0101


	//----- nvinfo : EIATTR_VRC_CTA_INIT_COUNT
	.align		4
        /*0048*/ 	.byte	0x02, 0x4a
	.zero		1
	.zero		1


	//----- nvinfo : EIATTR_EXIT_INSTR_OFFSETS
	.align		4
        /*004c*/ 	.byte	0x04, 0x1c
        /*004e*/ 	.short	(.L_21 - .L_20)


	//   ....[0]....
.L_20:
        /*0050*/ 	.word	0x00000f00


	//   ....[1]....
        /*0054*/ 	.word	0x00001be0


	//   ....[2]....
        /*0058*/ 	.word	0x00001d30


	//----- nvinfo : EIATTR_CRS_STACK_SIZE
	.align		4
.L_21:
        /*005c*/ 	.byte	0x04, 0x1e
        /*005e*/ 	.short	(.L_23 - .L_22)
.L_22:
        /*0060*/ 	.word	0x00000000


	//----- nvinfo : EIATTR_CBANK_PARAM_SIZE
	.align		4
.L_23:
        /*0064*/ 	.byte	0x03, 0x19
        /*0066*/ 	.short	0x0014


	//----- nvinfo : EIATTR_PARAM_CBANK
	.align		4
        /*0068*/ 	.byte	0x04, 0x0a
        /*006a*/ 	.short	(.L_25 - .L_24)
	.align		4
.L_24:
        /*006c*/ 	.word	index@(.nv.constant0._Z15transposeSharedPfS_i)
        /*0070*/ 	.short	0x0380
        /*0072*/ 	.short	0x0014


	//----- nvinfo : EIATTR_SW_WAR
	.align		4
.L_25:
        /*0074*/ 	.byte	0x04, 0x36
        /*0076*/ 	.short	(.L_27 - .L_26)
.L_26:
        /*0078*/ 	.word	0x00000008
.L_27:


//--------------------- .nv.info._Z14transposeNaivePfS_i --------------------------
	.section	.nv.info._Z14transposeNaivePfS_i,"",@"SHT_CUDA_INFO"
	.sectionflags	@""
	.align	4


	//----- nvinfo : EIATTR_CUDA_API_VERSION
	.align		4
        /*0000*/ 	.byte	0x04, 0x37
        /*0002*/ 	.short	(.L_29 - .L_28)
.L_28:
        /*0004*/ 	.word	0x00000082


	//----- nvinfo : EIATTR_KPARAM_INFO
	.align		4
.L_29:
        /*0008*/ 	.byte	0x04, 0x17
        /*000a*/ 	.short	(.L_31 - .L_30)
.L_30:
        /*000c*/ 	.word	0x00000000
        /*0010*/ 	.short	0x0002
        /*0012*/ 	.short	0x0010
        /*0014*/ 	.byte	0x00, 0xf0, 0x11, 0x00


	//----- nvinfo : EIATTR_KPARAM_INFO
	.align		4
.L_31:
        /*0018*/ 	.byte	0x04, 0x17
        /*001a*/ 	.short	(.L_33 - .L_32)
.L_32:
        /*001c*/ 	.word	0x00000000
        /*0020*/ 	.short	0x0001
        /*0022*/ 	.short	0x0008
        /*0024*/ 	.byte	0x00, 0xf5, 0x21, 0x00


	//----- nvinfo : EIATTR_KPARAM_INFO
	.align		4
.L_33:
        /*0028*/ 	.byte	0x04, 0x17
        /*002a*/ 	.short	(.L_35 - .L_34)
.L_34:
        /*002c*/ 	.word	0x00000000
        /*0030*/ 	.short	0x0000
        /*0032*/ 	.short	0x0000
        /*0034*/ 	.byte	0x00, 0xf5, 0x21, 0x00


	//----- nvinfo : EIATTR_SPARSE_MMA_MASK
	.align		4
.L_35:
        /*0038*/ 	.byte	0x03, 0x50
        /*003a*/ 	.short	0x0000


	//----- nvinfo : EIATTR_MAXREG_COUNT
	.align		4
        /*003c*/ 	.byte	0x03, 0x1b
        /*003e*/ 	.short	0x00ff


	//----- nvinfo : EIATTR_MERCURY_ISA_VERSION
	.align		4
        /*0040*/ 	.byte	0x03, 0x5f
        /*0042*/ 	.short	0x0101


	//----- nvinfo : EIATTR_VRC_CTA_INIT_COUNT
	.align		4
        /*0044*/ 	.byte	0x02, 0x4a
	.zero		1
	.zero		1


	//----- nvinfo : EIATTR_EXIT_INSTR_OFFSETS
	.align		4
        /*0048*/ 	.byte	0x04, 0x1c
        /*004a*/ 	.short	(.L_37 - .L_36)


	//   ....[0]....
.L_36:
        /*004c*/ 	.word	0x00000060


	//   ....[1]....
        /*0050*/ 	.word	0x00000e60


	//   ....[2]....
        /*0054*/ 	.word	0x00000f90


	//----- nvinfo : EIATTR_CRS_STACK_SIZE
	.align		4
.L_37:
        /*0058*/ 	.byte	0x04, 0x1e
        /*005a*/ 	.short	(.L_39 - .L_38)
.L_38:
        /*005c*/ 	.word	0x00000000


	//----- nvinfo : EIATTR_CBANK_PARAM_SIZE
	.align		4
.L_39:
        /*0060*/ 	.byte	0x03, 0x19
        /*0062*/ 	.short	0x0014


	//----- nvinfo : EIATTR_PARAM_CBANK
	.align		4
        /*0064*/ 	.byte	0x04, 0x0a
        /*0066*/ 	.short	(.L_41 - .L_40)
	.align		4
.L_40:
        /*0068*/ 	.word	index@(.nv.constant0._Z14transposeNaivePfS_i)
        /*006c*/ 	.short	0x0380
        /*006e*/ 	.short	0x0014


	//----- nvinfo : EIATTR_SW_WAR
	.align		4
.L_41:
        /*0070*/ 	.byte	0x04, 0x36
        /*0072*/ 	.short	(.L_43 - .L_42)
.L_42:
        /*0074*/ 	.word	0x00000008
.L_43:


//--------------------- .nv.callgraph             --------------------------
	.section	.nv.callgraph,"",@"SHT_CUDA_CALLGRAPH"
	.align	4
	.sectionentsize	8
	.align		4
        /*0000*/ 	.word	0x00000000
	.align		4
        /*0004*/ 	.word	0xffffffff
	.align		4
        /*0008*/ 	.word	0x00000000
	.align		4
        /*000c*/ 	.word	0xfffffffe
	.align		4
        /*0010*/ 	.word	0x00000000
	.align		4
        /*0014*/ 	.word	0xfffffffd
	.align		4
        /*0018*/ 	.word	0x00000000
	.align		4
        /*001c*/ 	.word	0xfffffffc


//--------------------- .text._Z15transposeSharedPfS_i --------------------------
	.section	.text._Z15transposeSharedPfS_i,"ax",@progbits
	.align	128
        .global         _Z15transposeSharedPfS_i
        .type           _Z15transposeSharedPfS_i,@function
        .size           _Z15transposeSharedPfS_i,(.L_x_32 - _Z15transposeSharedPfS_i)
        .other          _Z15transposeSharedPfS_i,@"STO_CUDA_ENTRY STV_DEFAULT"
_Z15transposeSharedPfS_i:
.text._Z15transposeSharedPfS_i:
[----:B------:R-:W-:Y:S08]  /*0000*/  LDC R1, c[0x0][0x37c] ;  /* 0x0000df00ff017b82 */ /* 0x000ff00000000800 */
[----:B------:R-:W0:Y:S01]  /*0010*/  S2UR UR9, SR_CTAID.Y ;  /* 0x00000000000979c3 */ /* 0x000e220000002600 */
[----:B------:R-:W1:Y:S01]  /*0020*/  LDCU UR4, c[0x0][0x390] ;  /* 0x00007200ff0477ac */ /* 0x000e620008000800 */
[----:B------:R-:W2:Y:S01]  /*0030*/  S2R R0, SR_TID.X ;  /* 0x0000000000007919 */ /* 0x000ea20000002100 */
[----:B------:R-:W3:Y:S05]  /*0040*/  LDCU.64 UR10, c[0x0][0x358] ;  /* 0x00006b00ff0a77ac */ /* 0x000eea0008000a00 */
[----:B------:R-:W4:Y:S01]  /*0050*/  S2UR UR12, SR_CTAID.X ;  /* 0x00000000000c79c3 */ /* 0x000f220000002500 */
[----:B-1----:R-:W-:Y:S01]  /*0060*/  MOV R3, UR4 ;  /* 0x0000000400037c02 */ /* 0x002fe20008000f00 */
[----:B0-----:R-:W-:-:S06]  /*0070*/  USHF.L.U32 UR6, UR9, 0x5, URZ ;  /* 0x0000000509067899 */ /* 0x001fcc00080006ff */
[----:B------:R-:W-:Y:S01]  /*0080*/  ISETP.LE.AND P0, PT, R3, UR6, PT ;  /* 0x0000000603007c0c */ /* 0x000fe2000bf03270 */
[----:B----4-:R-:W-:-:S12]  /*0090*/  USHF.L.U32 UR7, UR12, 0x5, URZ ;  /* 0x000000050c077899 */ /* 0x010fd800080006ff */
[----:B--23--:R-:W-:Y:S05]  /*00a0*/  @P0 BRA `(.L_x_0) ;  /* 0x0000000c008c0947 */ /* 0x00cfea0003800000 */
[----:B------:R-:W-:Y:S01]  /*00b0*/  ULOP3.LUT UR4, URZ, UR6, URZ, 0x33, !UPT ;  /* 0x00000006ff047292 */ /* 0x000fe2000f8e33ff */
[----:B------:R-:W-:-:S05]  /*00c0*/  HFMA2 R5, -RZ, RZ, 0, 0 ;  /* 0x00000000ff057431 */ /* 0x000fca00000001ff */
[----:B------:R-:W-:-:S05]  /*00d0*/  VIADD R4, R3, UR4 ;  /* 0x0000000403047c36 */ /* 0x000fca0008000000 */
[C---:B------:R-:W-:Y:S02]  /*00e0*/  ISETP.GE.U32.AND P0, PT, R4.reuse, 0x3, PT ;  /* 0x000000030400780c */ /* 0x040fe40003f06070 */
[----:B------:R-:W-:-:S04]  /*00f0*/  VIMNMX.U32 R2, PT, PT, R4, 0x1f, PT ;  /* 0x0000001f04027848 */ /* 0x000fc80003fe0000 */
[----:B------:R-:W-:Y:S01]  /*0100*/  IADD3 R6, PT, PT, R2, 0x1, RZ ;  /* 0x0000000102067810 */ /* 0x000fe20007ffe0ff */
[----:B------:R-:W-:-:S03]  /*0110*/  VIADD R2, R0, UR7 ;  /* 0x0000000700027c36 */ /* 0x000fc60008000000 */
[----:B------:R-:W-:-:S03]  /*0120*/  LOP3.LUT R4, R6, 0x3, RZ, 0xc0, !PT ;  /* 0x0000000306047812 */ /* 0x000fc600078ec0ff */
[----:B------:R-:W-:Y:S05]  /*0130*/  @!P0 BRA `(.L_x_1) ;  /* 0x0000000c000c8947 */ /* 0x000fea0003800000 */
[----:B------:R-:W0:Y:S01]  /*0140*/  S2UR UR5, SR_CgaCtaId ;  /* 0x00000000000579c3 */ /* 0x000e220000008800 */
[----:B------:R-:W-:Y:S01]  /*0150*/  LOP3.LUT R5, R6, 0x3c, RZ, 0xc0, !PT ;  /* 0x0000003c06057812 */ /* 0x000fe200078ec0ff */
[----:B------:R-:W-:Y:S01]  /*0160*/  UMOV UR4, 0x400 ;  /* 0x0000040000047882 */ /* 0x000fe20000000000 */
[----:B------:R-:W-:Y:S01]  /*0170*/  UIADD3 UR8, UPT, UPT, UR6, 0x2, URZ ;  /* 0x0000000206087890 */ /* 0x000fe2000fffe0ff */
[C---:B------:R-:W-:Y:S01]  /*0180*/  IMAD R9, R3.reuse, UR9, RZ ;  /* 0x0000000903097c24 */ /* 0x040fe2000f8e02ff */
[----:B------:R-:W-:Y:S01]  /*0190*/  UIADD3 UR9, UPT, UPT, UR6, 0x3, URZ ;  /* 0x0000000306097890 */ /* 0x000fe2000fffe0ff */
[----:B------:R-:W-:Y:S02]  /*01a0*/  IMAD.MOV R11, RZ, RZ, -R5 ;  /* 0x000000ffff0b7224 */ /* 0x000fe400078e0a05 */
[----:B------:R-:W-:Y:S01]  /*01b0*/  IMAD R7, R3, UR6, R3 ;  /* 0x0000000603077c24 */ /* 0x000fe2000f8e0203 */
[----:B------:R-:W-:Y:S01]  /*01c0*/  LEA R9, R9, R0, 0x5 ;  /* 0x0000000009097211 */ /* 0x000fe200078e28ff */
[--C-:B------:R-:W-:Y:S01]  /*01d0*/  IMAD R8, R3, UR8, R0.reuse ;  /* 0x0000000803087c24 */ /* 0x100fe2000f8e0200 */
[----:B------:R-:W-:Y:S01]  /*01e0*/  ISETP.GE.AND P0, PT, R11, RZ, PT ;  /* 0x000000ff0b00720c */ /* 0x000fe20003f06270 */
[----:B------:R-:W-:Y:S01]  /*01f0*/  IMAD R12, R3, UR9, R0 ;  /* 0x00000009030c7c24 */ /* 0x000fe2000f8e0200 */
[----:B------:R-:W-:Y:S01]  /*0200*/  IADD3 R10, PT, PT, R0, UR7, R7 ;  /* 0x00000007000a7c10 */ /* 0x000fe2000fffe007 */
[----:B------:R-:W-:Y:S01]  /*0210*/  VIADD R6, R9, UR7 ;  /* 0x0000000709067c36 */ /* 0x000fe20008000000 */
[----:B------:R-:W-:Y:S01]  /*0220*/  IADD3 R8, PT, PT, R8, UR7, RZ ;  /* 0x0000000708087c10 */ /* 0x000fe2000fffe0ff */
[----:B------:R-:W-:Y:S01]  /*0230*/  VIADD R12, R12, UR7 ;  /* 0x000000070c0c7c36 */ /* 0x000fe20008000000 */
[----:B0-----:R-:W-:-:S06]  /*0240*/  ULEA UR4, UR5, UR4, 0x18 ;  /* 0x0000000405047291 */ /* 0x001fcc000f8ec0ff */
[----:B------:R-:W-:-:S04]  /*0250*/  LEA R7, R0, UR4, 0x2 ;  /* 0x0000000400077c11 */ /* 0x000fc8000f8e10ff */
[----:B------:R-:W-:Y:S01]  /*0260*/  IADD3 R7, PT, PT, R7, 0x108, RZ ;  /* 0x0000010807077810 */ /* 0x000fe20007ffe0ff */
[----:B------:R-:W-:Y:S06]  /*0270*/  @P0 BRA `(.L_x_2) ;  /* 0x00000008004c0947 */ /* 0x000fec0003800000 */
[----:B------:R-:W-:Y:S01]  /*0280*/  IMAD.MOV R9, RZ, RZ, -R11 ;  /* 0x000000ffff097224 */ /* 0x000fe200078e0a0b */
[----:B------:R-:W-:-:S04]  /*0290*/  PLOP3.LUT P0, PT, PT, PT, PT, 0x80, 0x8 ;  /* 0x000000000008781c */ /* 0x000fc80003f0f070 */
[----:B------:R-:W-:-:S13]  /*02a0*/  ISETP.GT.AND P1, PT, R9, 0xc, PT ;  /* 0x0000000c0900780c */ /* 0x000fda0003f24270 */
[----:B------:R-:W-:Y:S05]  /*02b0*/  @!P1 BRA `(.L_x_3) ;  /* 0x0000000400649947 */ /* 0x000fea0003800000 */
[----:B------:R-:W0:Y:S01]  /*02c0*/  LDC R9, c[0x0][0x390] ;  /* 0x0000e400ff097b82 */ /* 0x000e220000000800 */
[----:B------:R-:W-:Y:S02]  /*02d0*/  ISETP.GE.AND P1, PT, R2, R3, PT ;  /* 0x000000030200720c */ /* 0x000fe40003f26270 */
[----:B------:R-:W-:-:S13]  /*02e0*/  PLOP3.LUT P0, PT, PT, PT, PT, 0x8, 0x80 ;  /* 0x000000000080781c */ /* 0x000fda0003f0e170 */
.L_x_4:
[----:B------:R-:W1:Y:S02]  /*02f0*/  @!P1 LDC.64 R20, c[0x0][0x380] ;  /* 0x0000e000ff149b82 */ /* 0x000e640000000a00 */
[----:B-1----:R-:W-:-:S05]  /*0300*/  @!P1 IMAD.WIDE R20, R6, 0x4, R20 ;  /* 0x0000000406149825 */ /* 0x002fca00078e0214 */
[----:B------:R-:W2:Y:S01]  /*0310*/  @!P1 LDG.E R24, desc[UR10][R20.64] ;  /* 0x0000000a14189981 */ /* 0x000ea2000c1e1900 */
[----:B0-----:R-:W-:-:S03]  /*0320*/  MOV R3, R9 ;  /* 0x0000000900037202 */ /* 0x001fc60000000f00 */
[----:B--2---:R0:W-:Y:S01]  /*0330*/  @!P1 STS [R7+-0x108], R24 ;  /* 0xfffef81807009388 */ /* 0x0041e20000000800 */
[----:B------:R-:W-:-:S13]  /*0340*/  ISETP.GE.AND P1, PT, R2, R3, PT ;  /* 0x000000030200720c */ /* 0x000fda0003f26270 */
[----:B------:R-:W1:Y:S08]  /*0350*/  @!P1 LDC.64 R16, c[0x0][0x380] ;  /* 0x0000e000ff109b82 */ /* 0x000e700000000a00 */
[----:B------:R-:W2:Y:S08]  /*0360*/  @!P1 LDC.64 R14, c[0x0][0x380] ;  /* 0x0000e000ff0e9b82 */ /* 0x000eb00000000a00 */
[----:B------:R-:W3:Y:S01]  /*0370*/  @!P1 LDC.64 R18, c[0x0][0x380] ;  /* 0x0000e000ff129b82 */ /* 0x000ee20000000a00 */
[----:B-1----:R-:W-:-:S07]  /*0380*/  @!P1 IMAD.WIDE R28, R8, 0x4, R16 ;  /* 0x00000004081c9825 */ /* 0x002fce00078e0210 */
[----:B------:R-:W1:Y:S01]  /*0390*/  @!P1 LDC.64 R20, c[0x0][0x380] ;  /* 0x0000e000ff149b82 */ /* 0x000e620000000a00 */
[----:B------:R-:W4:Y:S01]  /*03a0*/  @!P1 LDG.E R28, desc[UR10][R28.64] ;  /* 0x0000000a1c1c9981 */ /* 0x000f22000c1e1900 */
[----:B--2---:R-:W-:-:S06]  /*03b0*/  @!P1 IMAD.WIDE R14, R10, 0x4, R14 ;  /* 0x000000040a0e9825 */ /* 0x004fcc00078e020e */
[----:B------:R-:W2:Y:S01]  /*03c0*/  @!P1 LDC.64 R22, c[0x0][0x380] ;  /* 0x0000e000ff169b82 */ /* 0x000ea20000000a00 */
[----:B------:R5:W4:Y:S07]  /*03d0*/  @!P1 LDG.E R13, desc[UR10][R14.64] ;  /* 0x0000000a0e0d9981 */ /* 0x000b2e000c1e1900 */
[----:B------:R-:W2:Y:S08]  /*03e0*/  @!P1 LDC.64 R26, c[0x0][0x380] ;  /* 0x0000e000ff1a9b82 */ /* 0x000eb00000000a00 */
[----:B0-----:R-:W0:Y:S08]  /*03f0*/  @!P1 LDC.64 R24, c[0x0][0x380] ;  /* 0x0000e000ff189b82 */ /* 0x001e300000000a00 */
[----:B------:R-:W0:Y:S08]  /*0400*/  @!P1 LDC.64 R16, c[0x0][0x380] ;  /* 0x0000e000ff109b82 */ /* 0x000e300000000a00 */
[----:B-----5:R-:W5:Y:S01]  /*0410*/  @!P1 LDC.64 R14, c[0x0][0x380] ;  /* 0x0000e000ff0e9b82 */ /* 0x020f620000000a00 */
[C---:B------:R-:W-:Y:S01]  /*0420*/  IMAD R6, R3.reuse, 0x4, R6 ;  /* 0x0000000403067824 */ /* 0x040fe200078e0206 */
[C---:B------:R-:W-:Y:S01]  /*0430*/  LEA R10, R3.reuse, R10, 0x2 ;  /* 0x0000000a030a7211 */ /* 0x040fe200078e10ff */
[----:B------:R-:W-:-:S02]  /*0440*/  IMAD R8, R3, 0x4, R8 ;  /* 0x0000000403087824 */ /* 0x000fc400078e0208 */
[----:B---3--:R-:W-:Y:S01]  /*0450*/  @!P1 IMAD.WIDE R18, R12, 0x4, R18 ;  /* 0x000000040c129825 */ /* 0x008fe200078e0212 */
[----:B------:R-:W-:-:S03]  /*0460*/  LEA R12, R3, R12, 0x2 ;  /* 0x0000000c030c7211 */ /* 0x000fc600078e10ff */
[----:B-1----:R-:W-:Y:S02]  /*0470*/  @!P1 IMAD.WIDE R20, R6, 0x4, R20 ;  /* 0x0000000406149825 */ /* 0x002fe400078e0214 */
[----:B------:R-:W3:Y:S02]  /*0480*/  @!P1 LDG.E R18, desc[UR10][R18.64] ;  /* 0x0000000a12129981 */ /* 0x000ee4000c1e1900 */
[----:B--2---:R-:W-:Y:S01]  /*0490*/  @!P1 IMAD.WIDE R22, R10, 0x4, R22 ;  /* 0x000000040a169825 */ /* 0x004fe200078e0216 */
[C---:B------:R-:W-:Y:S01]  /*04a0*/  LEA R10, R3.reuse, R10, 0x2 ;  /* 0x0000000a030a7211 */ /* 0x040fe200078e10ff */
[----:B------:R-:W2:Y:S02]  /*04b0*/  @!P1 LDG.E R20, desc[UR10][R20.64] ;  /* 0x0000000a14149981 */ /* 0x000ea4000c1e1900 */
[----:B------:R-:W-:Y:S02]  /*04c0*/  @!P1 IMAD.WIDE R26, R8, 0x4, R26 ;  /* 0x00000004081a9825 */ /* 0x000fe400078e021a */
[----:B------:R-:W2:Y:S02]  /*04d0*/  @!P1 LDG.E R23, desc[UR10][R22.64] ;  /* 0x0000000a16179981 */ /* 0x000ea4000c1e1900 */
[----:B------:R-:W-:-:S02]  /*04e0*/  IMAD R6, R3, 0x4, R6 ;  /* 0x0000000403067824 */ /* 0x000fc400078e0206 */
[----:B0-----:R-:W-:Y:S01]  /*04f0*/  @!P1 IMAD.WIDE R24, R12, 0x4, R24 ;  /* 0x000000040c189825 */ /* 0x001fe200078e0218 */
[----:B------:R0:W2:Y:S03]  /*0500*/  @!P1 LDG.E R21, desc[UR10][R26.64] ;  /* 0x0000000a1a159981 */ /* 0x0000a6000c1e1900 */
[----:B------:R-:W-:Y:S01]  /*0510*/  @!P1 IMAD.WIDE R16, R6, 0x4, R16 ;  /* 0x0000000406109825 */ /* 0x000fe200078e0210 */
[----:B------:R1:W2:Y:S03]  /*0520*/  @!P1 LDG.E R19, desc[UR10][R24.64] ;  /* 0x0000000a18139981 */ /* 0x0002a6000c1e1900 */
[----:B-----5:R-:W-:Y:S01]  /*0530*/  @!P1 IMAD.WIDE R14, R10, 0x4, R14 ;  /* 0x000000040a0e9825 */ /* 0x020fe200078e020e */
[----:B0-----:R-:W0:Y:S08]  /*0540*/  @!P1 LDC.64 R26, c[0x0][0x380] ;  /* 0x0000e000ff1a9b82 */ /* 0x001e300000000a00 */
[----:B-1----:R-:W1:Y:S01]  /*0550*/  @!P1 LDC.64 R24, c[0x0][0x380] ;  /* 0x0000e000ff189b82 */ /* 0x002e620000000a00 */
[C---:B------:R-:W-:Y:S01]  /*0560*/  IMAD R8, R3.reuse, 0x4, R8 ;  /* 0x0000000403087824 */ /* 0x040fe200078e0208 */
[C---:B------:R-:W-:Y:S01]  /*0570*/  LEA R12, R3.reuse, R12, 0x2 ;  /* 0x0000000c030c7211 */ /* 0x040fe200078e10ff */
[----:B------:R-:W-:-:S02]  /*0580*/  IMAD R6, R3, 0x4, R6 ;  /* 0x0000000403067824 */ /* 0x000fc400078e0206 */
[----:B0-----:R-:W-:-:S04]  /*0590*/  @!P1 IMAD.WIDE R26, R8, 0x4, R26 ;  /* 0x00000004081a9825 */ /* 0x001fc800078e021a */
[C---:B------:R-:W-:Y:S01]  /*05a0*/  IMAD R8, R3.reuse, 0x4, R8 ;  /* 0x0000000403087824 */ /* 0x040fe200078e0208 */
[----:B------:R-:W-:Y:S01]  /*05b0*/  LEA R10, R3, R10, 0x2 ;  /* 0x0000000a030a7211 */ /* 0x000fe200078e10ff */
[----:B------:R-:W5:Y:S01]  /*05c0*/  @!P1 LDG.E R26, desc[UR10][R26.64] ;  /* 0x0000000a1a1a9981 */ /* 0x000f62000c1e1900 */
[----:B-1----:R-:W-:-:S06]  /*05d0*/  @!P1 IMAD.WIDE R24, R12, 0x4, R24 ;  /* 0x000000040c189825 */ /* 0x002fcc00078e0218 */
[----:B------:R-:W5:Y:S01]  /*05e0*/  @!P1 LDG.E R24, desc[UR10][R24.64] ;  /* 0x0000000a18189981 */ /* 0x000f62000c1e1900 */
[----:B------:R-:W-:-:S03]  /*05f0*/  LEA R12, R3, R12, 0x2 ;  /* 0x0000000c030c7211 */ /* 0x000fc600078e10ff */
[----:B----4-:R0:W-:Y:S04]  /*0600*/  @!P1 STS [R7], R28 ;  /* 0x0000001c07009388 */ /* 0x0101e80000000800 */
[----:B------:R1:W-:Y:S04]  /*0610*/  @!P1 STS [R7+-0x84], R13 ;  /* 0xffff7c0d07009388 */ /* 0x0003e80000000800 */
[----:B0-----:R0:W4:Y:S04]  /*0620*/  @!P1 LDG.E R28, desc[UR10][R14.64] ;  /* 0x0000000a0e1c9981 */ /* 0x001128000c1e1900 */
[----:B-1----:R1:W4:Y:S01]  /*0630*/  @!P1 LDG.E R13, desc[UR10][R16.64] ;  /* 0x0000000a100d9981 */ /* 0x002322000c1e1900 */
[----:B0-----:R-:W0:Y:S08]  /*0640*/  @!P1 LDC.64 R14, c[0x0][0x380] ;  /* 0x0000e000ff0e9b82 */ /* 0x001e300000000a00 */
[----:B-1----:R-:W1:Y:S01]  /*0650*/  @!P1 LDC.64 R16, c[0x0][0x380] ;  /* 0x0000e000ff109b82 */ /* 0x002e620000000a00 */
[----:B0-----:R-:W-:-:S05]  /*0660*/  @!P1 IMAD.WIDE R14, R8, 0x4, R14 ;  /* 0x00000004080e9825 */ /* 0x001fca00078e020e */
[----:B------:R0:W4:Y:S01]  /*0670*/  @!P1 LDG.E R25, desc[UR10][R14.64] ;  /* 0x0000000a0e199981 */ /* 0x000122000c1e1900 */
[----:B-1----:R-:W-:-:S05]  /*0680*/  @!P1 IMAD.WIDE R16, R6, 0x4, R16 ;  /* 0x0000000406109825 */ /* 0x002fca00078e0210 */
[----:B------:R1:W4:Y:S01]  /*0690*/  @!P1 LDG.E R22, desc[UR10][R16.64] ;  /* 0x0000000a10169981 */ /* 0x000322000c1e1900 */
[----:B0-----:R-:W0:Y:S08]  /*06a0*/  @!P1 LDC.64 R14, c[0x0][0x380] ;  /* 0x0000e000ff0e9b82 */ /* 0x001e300000000a00 */
[----:B-1----:R-:W1:Y:S01]  /*06b0*/  @!P1 LDC.64 R16, c[0x0][0x380] ;  /* 0x0000e000ff109b82 */ /* 0x002e620000000a00 */
[----:B0-----:R-:W-:-:S05]  /*06c0*/  @!P1 IMAD.WIDE R14, R12, 0x4, R14 ;  /* 0x000000040c0e9825 */ /* 0x001fca00078e020e */
[----:B------:R-:W4:Y:S01]  /*06d0*/  @!P1 LDG.E R27, desc[UR10][R14.64] ;  /* 0x0000000a0e1b9981 */ /* 0x000f22000c1e1900 */
[----:B-1----:R-:W-:-:S05]  /*06e0*/  @!P1 IMAD.WIDE R16, R10, 0x4, R16 ;  /* 0x000000040a109825 */ /* 0x002fca00078e0210 */
[----:B------:R-:W4:Y:S01]  /*06f0*/  @!P1 LDG.E R29, desc[UR10][R16.64] ;  /* 0x0000000a101d9981 */ /* 0x000f22000c1e1900 */
[----:B------:R-:W-:-:S05]  /*0700*/  VIADD R11, R11, 0x10 ;  /* 0x000000100b0b7836 */ /* 0x000fca0000000000 */
[----:B------:R-:W-:Y:S01]  /*0710*/  ISETP.GE.AND P2, PT, R11, -0xc, PT ;  /* 0xfffffff40b00780c */ /* 0x000fe20003f46270 */
[----:B---3--:R-:W-:Y:S01]  /*0720*/  @!P1 STS [R7+0x84], R18 ;  /* 0x0000841207009388 */ /* 0x008fe20000000800 */
[C---:B------:R-:W-:Y:S01]  /*0730*/  LEA R6, R3.reuse, R6, 0x2 ;  /* 0x0000000603067211 */ /* 0x040fe200078e10ff */
[C---:B------:R-:W-:Y:S01]  /*0740*/  IMAD R10, R3.reuse, 0x4, R10 ;  /* 0x00000004030a7824 */ /* 0x040fe200078e020a */
[C---:B------:R-:W-:Y:S01]  /*0750*/  LEA R8, R3.reuse, R8, 0x2 ;  /* 0x0000000803087211 */ /* 0x040fe200078e10ff */
[----:B--2---:R-:W-:Y:S01]  /*0760*/  @!P1 STS [R7+0x108], R20 ;  /* 0x0001081407009388 */ /* 0x004fe20000000800 */
[----:B------:R-:W-:-:S03]  /*0770*/  IMAD R12, R3, 0x4, R12 ;  /* 0x00000004030c7824 */ /* 0x000fc600078e020c */
[----:B------:R-:W-:Y:S04]  /*0780*/  @!P1 STS [R7+0x18c], R23 ;  /* 0x00018c1707009388 */ /* 0x000fe80000000800 */
[----:B------:R-:W-:Y:S04]  /*0790*/  @!P1 STS [R7+0x210], R21 ;  /* 0x0002101507009388 */ /* 0x000fe80000000800 */
[----:B------:R-:W-:Y:S04]  /*07a0*/  @!P1 STS [R7+0x294], R19 ;  /* 0x0002941307009388 */ /* 0x000fe80000000800 */
[----:B-----5:R-:W-:Y:S04]  /*07b0*/  @!P1 STS [R7+0x420], R26 ;  /* 0x0004201a07009388 */ /* 0x020fe80000000800 */
[----:B------:R-:W-:Y:S04]  /*07c0*/  @!P1 STS [R7+0x4a4], R24 ;  /* 0x0004a41807009388 */ /* 0x000fe80000000800 */
[----:B----4-:R-:W-:Y:S04]  /*07d0*/  @!P1 STS [R7+0x39c], R28 ;  /* 0x00039c1c07009388 */ /* 0x010fe80000000800 */
[----:B------:R-:W-:Y:S04]  /*07e0*/  @!P1 STS [R7+0x318], R13 ;  /* 0x0003180d07009388 */ /* 0x000fe80000000800 */
[----:B------:R-:W-:Y:S04]  /*07f0*/  @!P1 STS [R7+0x630], R25 ;  /* 0x0006301907009388 */ /* 0x000fe80000000800 */
[----:B------:R-:W-:Y:S04]  /*0800*/  @!P1 STS [R7+0x528], R22 ;  /* 0x0005281607009388 */ /* 0x000fe80000000800 */
[----:B------:R-:W-:Y:S04]  /*0810*/  @!P1 STS [R7+0x6b4], R27 ;  /* 0x0006b41b07009388 */ /* 0x000fe80000000800 */
[----:B------:R0:W-:Y:S02]  /*0820*/  @!P1 STS [R7+0x5ac], R29 ;  /* 0x0005ac1d07009388 */ /* 0x0001e40000000800 */
[----:B0-----:R-:W-:Y:S01]  /*0830*/  IADD3 R7, PT, PT, R7, 0x840, RZ ;  /* 0x0000084007077810 */ /* 0x001fe20007ffe0ff */
[----:B------:R-:W-:Y:S06]  /*0840*/  @!P2 BRA `(.L_x_4) ;  /* 0xfffffff800a8a947 */ /* 0x000fec000383ffff */
.L_x_3:
[----:B------:R-:W-:-:S05]  /*0850*/  IMAD.MOV R9, RZ, RZ, -R11 ;  /* 0x000000ffff097224 */ /* 0x000fca00078e0a0b */
[----:B------:R-:W-:-:S13]  /*0860*/  ISETP.GT.AND P1, PT, R9, 0x4, PT ;  /* 0x000000040900780c */ /* 0x000fda0003f24270 */
[----:B------:R-:W-:Y:S05]  /*0870*/  @!P1 BRA `(.L_x_5) ;  /* 0x0000000000c49947 */ /* 0x000fea0003800000 */
[----:B------:R-:W-:Y:S02]  /*0880*/  ISETP.GE.AND P0, PT, R2, R3, PT ;  /* 0x000000030200720c */ /* 0x000fe40003f06270 */
[----:B------:R-:W-:-:S11]  /*0890*/  LEA R24, R3, R6, 0x2 ;  /* 0x0000000603187211 */ /* 0x000fd600078e10ff */
[----:B------:R-:W0:Y:S08]  /*08a0*/  @!P0 LDC.64 R22, c[0x0][0x380] ;  /* 0x0000e000ff168b82 */ /* 0x000e300000000a00 */
[----:B------:R-:W1:Y:S08]  /*08b0*/  @!P0 LDC.64 R26, c[0x0][0x380] ;  /* 0x0000e000ff1a8b82 */ /* 0x000e700000000a00 */
[----:B------:R-:W2:Y:S08]  /*08c0*/  @!P0 LDC.64 R20, c[0x0][0x380] ;  /* 0x0000e000ff148b82 */ /* 0x000eb00000000a00 */
[----:B------:R-:W3:Y:S08]  /*08d0*/  @!P0 LDC.64 R18, c[0x0][0x380] ;  /* 0x0000e000ff128b82 */ /* 0x000ef00000000a00 */
[----:B------:R-:W4:Y:S08]  /*08e0*/  @!P0 LDC.64 R14, c[0x0][0x380] ;  /* 0x0000e000ff0e8b82 */ /* 0x000f300000000a00 */
[----:B------:R-:W4:Y:S01]  /*08f0*/  @!P0 LDC.64 R16, c[0x0][0x380] ;  /* 0x0000e000ff108b82 */ /* 0x000f220000000a00 */
[----:B0-----:R-:W-:Y:S01]  /*0900*/  @!P0 IMAD.WIDE R22, R8, 0x4, R22 ;  /* 0x0000000408168825 */ /* 0x001fe200078e0216 */
[----:B------:R-:W-:-:S03]  /*0910*/  LEA R8, R3, R8, 0x2 ;  /* 0x0000000803087211 */ /* 0x000fc600078e10ff */
[C---:B------:R-:W-:Y:S02]  /*0920*/  IMAD R13, R3.reuse, 0x4, R12 ;  /* 0x00000004030d7824 */ /* 0x040fe400078e020c */
[----:B------:R-:W-:Y:S01]  /*0930*/  IMAD R9, R3, 0x4, R10 ;  /* 0x0000000403097824 */ /* 0x000fe200078e020a */
[----:B------:R0:W5:Y:S01]  /*0940*/  @!P0 LDG.E R22, desc[UR10][R22.64] ;  /* 0x0000000a16168981 */ /* 0x000162000c1e1900 */
[----:B-1----:R-:W-:-:S04]  /*0950*/  @!P0 IMAD.WIDE R26, R24, 0x4, R26 ;  /* 0x00000004181a8825 */ /* 0x002fc800078e021a */
[----:B--2---:R-:W-:Y:S02]  /*0960*/  @!P0 IMAD.WIDE R20, R12, 0x4, R20 ;  /* 0x000000040c148825 */ /* 0x004fe400078e0214 */
[----:B------:R0:W5:Y:S02]  /*0970*/  @!P0 LDG.E R26, desc[UR10][R26.64] ;  /* 0x0000000a1a1a8981 */ /* 0x000164000c1e1900 */
[----:B---3--:R-:W-:Y:S02]  /*0980*/  @!P0 IMAD.WIDE R18, R13, 0x4, R18 ;  /* 0x000000040d128825 */ /* 0x008fe400078e0212 */
[----:B------:R0:W5:Y:S02]  /*0990*/  @!P0 LDG.E R20, desc[UR10][R20.64] ;  /* 0x0000000a14148981 */ /* 0x000164000c1e1900 */
[----:B----4-:R-:W-:Y:S02]  /*09a0*/  @!P0 IMAD.WIDE R14, R9, 0x4, R14 ;  /* 0x00000004090e8825 */ /* 0x010fe400078e020e */
[----:B------:R0:W5:Y:S02]  /*09b0*/  @!P0 LDG.E R19, desc[UR10][R18.64] ;  /* 0x0000000a12138981 */ /* 0x000164000c1e1900 */
[----:B------:R-:W-:-:S02]  /*09c0*/  @!P0 IMAD.WIDE R16, R8, 0x4, R16 ;  /* 0x0000000408108825 */ /* 0x000fc400078e0210 */
[----:B------:R0:W5:Y:S04]  /*09d0*/  @!P0 LDG.E R25, desc[UR10][R14.64] ;  /* 0x0000000a0e198981 */ /* 0x000168000c1e1900 */
[----:B------:R0:W5:Y:S01]  /*09e0*/  @!P0 LDG.E R27, desc[UR10][R16.64] ;  /* 0x0000000a101b8981 */ /* 0x000162000c1e1900 */
[----:B------:R-:W-:Y:S01]  /*09f0*/  BSSY.RECONVERGENT B0, `(.L_x_6) ;  /* 0x000000b000007945 */ /* 0x000fe20003800200 */
[----:B------:R-:W-:-:S03]  /*0a00*/  IADD3 R28, PT, PT, R7, 0x210, RZ ;  /* 0x00000210071c7810 */ /* 0x000fc60007ffe0ff */
[----:B------:R-:W-:Y:S05]  /*0a10*/  @P0 BRA `(.L_x_7) ;  /* 0x0000000000200947 */ /* 0x000fea0003800000 */
[----:B0-----:R-:W0:Y:S08]  /*0a20*/  LDC.64 R16, c[0x0][0x380] ;  /* 0x0000e000ff107b82 */ /* 0x001e300000000a00 */
[----:B------:R-:W1:Y:S01]  /*0a30*/  LDC.64 R14, c[0x0][0x380] ;  /* 0x0000e000ff0e7b82 */ /* 0x000e620000000a00 */
[----:B0-----:R-:W-:-:S06]  /*0a40*/  IMAD.WIDE R16, R6, 0x4, R16 ;  /* 0x0000000406107825 */ /* 0x001fcc00078e0210 */
[----:B------:R-:W2:Y:S01]  /*0a50*/  LDG.E R16, desc[UR10][R16.64] ;  /* 0x0000000a10107981 */ /* 0x000ea2000c1e1900 */
[----:B-1----:R-:W-:-:S06]  /*0a60*/  IMAD.WIDE R14, R10, 0x4, R14 ;  /* 0x000000040a0e7825 */ /* 0x002fcc00078e020e */
[----:B------:R-:W3:Y:S04]  /*0a70*/  LDG.E R14, desc[UR10][R14.64] ;  /* 0x0000000a0e0e7981 */ /* 0x000ee8000c1e1900 */
[----:B--2---:R1:W-:Y:S04]  /*0a80*/  STS [R7+-0x108], R16 ;  /* 0xfffef81007007388 */ /* 0x0043e80000000800 */
[----:B---3--:R1:W-:Y:S02]  /*0a90*/  STS [R7+-0x84], R14 ;  /* 0xffff7c0e07007388 */ /* 0x0083e40000000800 */
.L_x_7:
[----:B------:R-:W-:Y:S05]  /*0aa0*/  BSYNC.RECONVERGENT B0 ;  /* 0x0000000000007941 */ /* 0x000fea0003800200 */
.L_x_6:
[----:B------:R-:W-:Y:S01]  /*0ab0*/  VIADD R11, R11, 0x4 ;  /* 0x000000040b0b7836 */ /* 0x000fe20000000000 */
[----:B-----5:R-:W-:Y:S01]  /*0ac0*/  @!P0 STS [R7+0x108], R26 ;  /* 0x0001081a07008388 */ /* 0x020fe20000000800 */
[C---:B------:R-:W-:Y:S01]  /*0ad0*/  IMAD R8, R3.reuse, 0x4, R8 ;  /* 0x0000000403087824 */ /* 0x040fe200078e0208 */
[C---:B------:R-:W-:Y:S01]  /*0ae0*/  LEA R12, R3.reuse, R13, 0x2 ;  /* 0x0000000d030c7211 */ /* 0x040fe200078e10ff */
[----:B------:R-:W-:Y:S01]  /*0af0*/  IMAD R6, R3, 0x4, R24 ;  /* 0x0000000403067824 */ /* 0x000fe200078e0218 */
[----:B------:R-:W-:Y:S01]  /*0b00*/  @!P0 STS [R7], R22 ;  /* 0x0000001607008388 */ /* 0x000fe20000000800 */
[----:B------:R-:W-:Y:S02]  /*0b10*/  IADD3 R11, PT, PT, R11, 0x4, RZ ;  /* 0x000000040b0b7810 */ /* 0x000fe40007ffe0ff */
[----:B------:R-:W-:Y:S01]  /*0b20*/  LEA R10, R3, R9, 0x2 ;  /* 0x00000009030a7211 */ /* 0x000fe200078e10ff */
[----:B------:R1:W-:Y:S04]  /*0b30*/  @!P0 STS [R7+0x84], R20 ;  /* 0x0000841407008388 */ /* 0x0003e80000000800 */
[----:B------:R2:W-:Y:S04]  /*0b40*/  @!P0 STS [R28+-0x84], R25 ;  /* 0xffff7c191c008388 */ /* 0x0005e80000000800 */
[----:B------:R2:W-:Y:S01]  /*0b50*/  @!P0 STS [R28], R27 ;  /* 0x0000001b1c008388 */ /* 0x0005e20000000800 */
[----:B-1----:R-:W-:-:S03]  /*0b60*/  VIADD R7, R28, 0x210 ;  /* 0x000002101c077836 */ /* 0x002fc60000000000 */
[----:B------:R2:W-:Y:S01]  /*0b70*/  @!P0 STS [R28+0x84], R19 ;  /* 0x000084131c008388 */ /* 0x0005e20000000800 */
[----:B------:R-:W-:-:S13]  /*0b80*/  PLOP3.LUT P0, PT, PT, PT, PT, 0x8, 0x80 ;  /* 0x000000000080781c */ /* 0x000fda0003f0e170 */
.L_x_5:
[----:B------:R-:W-:-:S13]  /*0b90*/  ISETP.NE.OR P0, PT, R11, RZ, P0 ;  /* 0x000000ff0b00720c */ /* 0x000fda0000705670 */
[----:B------:R-:W-:Y:S05]  /*0ba0*/  @!P0 BRA `(.L_x_1) ;  /* 0x0000000000708947 */ /* 0x000fea0003800000 */
.L_x_2:
[----:B------:R-:W1:Y:S01]  /*0bb0*/  LDC R9, c[0x0][0x390] ;  /* 0x0000e400ff097b82 */ /* 0x000e620000000800 */
[----:B------:R-:W-:-:S13]  /*0bc0*/  ISETP.GE.AND P1, PT, R2, R3, PT ;  /* 0x000000030200720c */ /* 0x000fda0003f26270 */
.L_x_8:
[----:B0-----:R-:W0:Y:S02]  /*0bd0*/  @!P1 LDC.64 R20, c[0x0][0x380] ;  /* 0x0000e000ff149b82 */ /* 0x001e240000000a00 */
[----:B0-----:R-:W-:-:S06]  /*0be0*/  @!P1 IMAD.WIDE R20, R6, 0x4, R20 ;  /* 0x0000000406149825 */ /* 0x001fcc00078e0214 */
[----:B------:R-:W3:Y:S01]  /*0bf0*/  @!P1 LDG.E R20, desc[UR10][R20.64] ;  /* 0x0000000a14149981 */ /* 0x000ee2000c1e1900 */
[----:B-1----:R-:W-:-:S03]  /*0c00*/  MOV R3, R9 ;  /* 0x0000000900037202 */ /* 0x002fc60000000f00 */
[----:B---3--:R-:W-:Y:S01]  /*0c10*/  @!P1 STS [R7+-0x108], R20 ;  /* 0xfffef81407009388 */ /* 0x008fe20000000800 */
[----:B------:R-:W-:-:S13]  /*0c20*/  ISETP.GE.AND P1, PT, R2, R3, PT ;  /* 0x000000030200720c */ /* 0x000fda0003f26270 */
[----:B------:R-:W0:Y:S08]  /*0c30*/  @!P1 LDC.64 R14, c[0x0][0x380] ;  /* 0x0000e000ff0e9b82 */ /* 0x000e300000000a00 */
[----:B--2---:R-:W1:Y:S08]  /*0c40*/  @!P1 LDC.64 R18, c[0x0][0x380] ;  /* 0x0000e000ff129b82 */ /* 0x004e700000000a00 */
[----:B------:R-:W2:Y:S01]  /*0c50*/  @!P1 LDC.64 R16, c[0x0][0x380] ;  /* 0x0000e000ff109b82 */ /* 0x000ea20000000a00 */
[----:B0-----:R-:W-:-:S06]  /*0c60*/  @!P1 IMAD.WIDE R14, R10, 0x4, R14 ;  /* 0x000000040a0e9825 */ /* 0x001fcc00078e020e */
[----:B------:R-:W3:Y:S01]  /*0c70*/  @!P1 LDG.E R14, desc[UR10][R14.64] ;  /* 0x0000000a0e0e9981 */ /* 0x000ee2000c1e1900 */
[----:B-1----:R-:W-:-:S06]  /*0c80*/  @!P1 IMAD.WIDE R18, R8, 0x4, R18 ;  /* 0x0000000408129825 */ /* 0x002fcc00078e0212 */
[----:B------:R-:W4:Y:S01]  /*0c90*/  @!P1 LDG.E R18, desc[UR10][R18.64] ;  /* 0x0000000a12129981 */ /* 0x000f22000c1e1900 */
[----:B--2---:R-:W-:-:S06]  /*0ca0*/  @!P1 IMAD.WIDE R16, R12, 0x4, R16 ;  /* 0x000000040c109825 */ /* 0x004fcc00078e0210 */
[----:B------:R-:W2:Y:S01]  /*0cb0*/  @!P1 LDG.E R16, desc[UR10][R16.64] ;  /* 0x0000000a10109981 */ /* 0x000ea2000c1e1900 */
[----:B------:R-:W-:-:S05]  /*0cc0*/  VIADD R11, R11, 0x4 ;  /* 0x000000040b0b7836 */ /* 0x000fca0000000000 */
[----:B------:R-:W-:Y:S01]  /*0cd0*/  ISETP.NE.AND P0, PT, R11, RZ, PT ;  /* 0x000000ff0b00720c */ /* 0x000fe20003f05270 */
[C---:B------:R-:W-:Y:S01]  /*0ce0*/  IMAD R10, R3.reuse, 0x4, R10 ;  /* 0x00000004030a7824 */ /* 0x040fe200078e020a */
[C---:B------:R-:W-:Y:S01]  /*0cf0*/  LEA R6, R3.reuse, R6, 0x2 ;  /* 0x0000000603067211 */ /* 0x040fe200078e10ff */
[C---:B------:R-:W-:Y:S01]  /*0d00*/  IMAD R12, R3.reuse, 0x4, R12 ;  /* 0x00000004030c7824 */ /* 0x040fe200078e020c */
[----:B------:R-:W-:Y:S01]  /*0d10*/  LEA R8, R3, R8, 0x2 ;  /* 0x0000000803087211 */ /* 0x000fe200078e10ff */
[----:B---3--:R-:W-:Y:S04]  /*0d20*/  @!P1 STS [R7+-0x84], R14 ;  /* 0xffff7c0e07009388 */ /* 0x008fe80000000800 */
[----:B----4-:R-:W-:Y:S04]  /*0d30*/  @!P1 STS [R7], R18 ;  /* 0x0000001207009388 */ /* 0x010fe80000000800 */
[----:B--2---:R0:W-:Y:S02]  /*0d40*/  @!P1 STS [R7+0x84], R16 ;  /* 0x0000841007009388 */ /* 0x0041e40000000800 */
[----:B0-----:R-:W-:Y:S01]  /*0d50*/  IADD3 R7, PT, PT, R7, 0x210, RZ ;  /* 0x0000021007077810 */ /* 0x001fe20007ffe0ff */
[----:B------:R-:W-:Y:S06]  /*0d60*/  @P0 BRA `(.L_x_8) ;  /* 0xfffffffc00980947 */ /* 0x000fec000383ffff */
.L_x_1:
[----:B------:R-:W-:-:S13]  /*0d70*/  ISETP.NE.AND P0, PT, R4, RZ, PT ;  /* 0x000000ff0400720c */ /* 0x000fda0003f05270 */
[----:B------:R-:W-:Y:S05]  /*0d80*/  @!P0 BRA `(.L_x_0) ;  /* 0x0000000000548947 */ /* 0x000fea0003800000 */
[----:B------:R-:W1:Y:S01]  /*0d90*/  S2UR UR5, SR_CgaCtaId ;  /* 0x00000000000579c3 */ /* 0x000e620000008800 */
[C---:B------:R-:W-:Y:S01]  /*0da0*/  VIADD R6, R5.reuse, UR6 ;  /* 0x0000000605067c36 */ /* 0x040fe20008000000 */
[----:B------:R-:W-:Y:S01]  /*0db0*/  UMOV UR4, 0x400 ;  /* 0x0000040000047882 */ /* 0x000fe20000000000 */
[-C--:B------:R-:W-:Y:S01]  /*0dc0*/  ISETP.GE.AND P1, PT, R2, R3.reuse, PT ;  /* 0x000000030200720c */ /* 0x080fe20003f26270 */
[--C-:B------:R-:W-:Y:S01]  /*0dd0*/  IMAD R2, R5, 0x21, R0.reuse ;  /* 0x0000002105027824 */ /* 0x100fe200078e0200 */
[----:B------:R-:W-:Y:S01]  /*0de0*/  IADD3 R7, PT, PT, -R4, RZ, RZ ;  /* 0x000000ff04077210 */ /* 0x000fe20007ffe1ff */
[----:B------:R-:W-:Y:S02]  /*0df0*/  IMAD R6, R6, R3, R0 ;  /* 0x0000000306067224 */ /* 0x000fe400078e0200 */
[----:B------:R-:W3:Y:S02]  /*0e00*/  LDC R8, c[0x0][0x390] ;  /* 0x0000e400ff087b82 */ /* 0x000ee40000000800 */
[----:B------:R-:W-:Y:S01]  /*0e10*/  VIADD R6, R6, UR7 ;  /* 0x0000000706067c36 */ /* 0x000fe20008000000 */
[----:B-1----:R-:W-:-:S06]  /*0e20*/  ULEA UR4, UR5, UR4, 0x18 ;  /* 0x0000000405047291 */ /* 0x002fcc000f8ec0ff */
[----:B------:R-:W-:-:S07]  /*0e30*/  LEA R2, R2, UR4, 0x2 ;  /* 0x0000000402027c11 */ /* 0x000fce000f8e10ff */
.L_x_9:
[----:B------:R-:W1:Y:S02]  /*0e40*/  @!P1 LDC.64 R4, c[0x0][0x380] ;  /* 0x0000e000ff049b82 */ /* 0x000e640000000a00 */
[----:B-1----:R-:W-:-:S06]  /*0e50*/  @!P1 IMAD.WIDE R4, R6, 0x4, R4 ;  /* 0x0000000406049825 */ /* 0x002fcc00078e0204 */
[----:B------:R-:W4:Y:S01]  /*0e60*/  @!P1 LDG.E R5, desc[UR10][R4.64] ;  /* 0x0000000a04059981 */ /* 0x000f22000c1e1900 */
[----:B------:R-:W-:Y:S01]  /*0e70*/  IADD3 R7, PT, PT, R7, 0x1, RZ ;  /* 0x0000000107077810 */ /* 0x000fe20007ffe0ff */
[----:B---3--:R-:W-:-:S03]  /*0e80*/  IMAD.MOV.U32 R3, RZ, RZ, R8 ;  /* 0x000000ffff037224 */ /* 0x008fc600078e0008 */
[----:B------:R-:W-:Y:S02]  /*0e90*/  ISETP.NE.AND P0, PT, R7, RZ, PT ;  /* 0x000000ff0700720c */ /* 0x000fe40003f05270 */
[----:B------:R-:W-:Y:S01]  /*0ea0*/  IADD3 R6, PT, PT, R6, R3, RZ ;  /* 0x0000000306067210 */ /* 0x000fe20007ffe0ff */
[----:B----4-:R1:W-:Y:S02]  /*0eb0*/  @!P1 STS [R2], R5 ;  /* 0x0000000502009388 */ /* 0x0103e40000000800 */
[----:B-1----:R-:W-:-:S08]  /*0ec0*/  VIADD R2, R2, 0x84 ;  /* 0x0000008402027836 */ /* 0x002fd00000000000 */
[----:B------:R-:W-:Y:S05]  /*0ed0*/  @P0 BRA `(.L_x_9) ;  /* 0xfffffffc00d80947 */ /* 0x000fea000383ffff */
.L_x_0:
[----:B------:R-:W-:Y:S01]  /*0ee0*/  BAR.SYNC.DEFER_BLOCKING 0x0 ;  /* 0x0000000000007b1d */ /* 0x000fe20000010000 */
[----:B------:R-:W-:-:S13]  /*0ef0*/  ISETP.LE.AND P0, PT, R3, UR7, PT ;  /* 0x0000000703007c0c */ /* 0x000fda000bf03270 */
[----:B------:R-:W-:Y:S05]  /*0f00*/  @P0 EXIT ;  /* 0x000000000000094d */ /* 0x000fea0003800000 */
[----:B------:R-:W-:Y:S01]  /*0f10*/  ULOP3.LUT UR4, URZ, UR7, URZ, 0x33, !UPT ;  /* 0x00000007ff047292 */ /* 0x000fe2000f8e33ff */
[----:B------:R-:W-:-:S05]  /*0f20*/  HFMA2 R5, -RZ, RZ, 0, 0 ;  /* 0x00000000ff057431 */ /* 0x000fca00000001ff */
[----:B------:R-:W-:-:S04]  /*0f30*/  IADD3 R4, PT, PT, R3, UR4, RZ ;  /* 0x0000000403047c10 */ /* 0x000fc8000fffe0ff */
[C---:B------:R-:W-:Y:S02]  /*0f40*/  ISETP.GE.U32.AND P0, PT, R4.reuse, 0x3, PT ;  /* 0x000000030400780c */ /* 0x040fe40003f06070 */
[----:B------:R-:W-:-:S04]  /*0f50*/  VIMNMX.U32 R2, PT, PT, R4, 0x1f, PT ;  /* 0x0000001f04027848 */ /* 0x000fc80003fe0000 */
[----:B------:R-:W-:Y:S01]  /*0f60*/  IADD3 R6, PT, PT, R2, 0x1, RZ ;  /* 0x0000000102067810 */ /* 0x000fe20007ffe0ff */
[----:B------:R-:W-:-:S03]  /*0f70*/  VIADD R2, R0, UR6 ;  /* 0x0000000600027c36 */ /* 0x000fc60008000000 */
[----:B------:R-:W-:-:S03]  /*0f80*/  LOP3.LUT R4, R6, 0x3, RZ, 0xc0, !PT ;  /* 0x0000000306047812 */ /* 0x000fc600078ec0ff */
[----:B------:R-:W-:Y:S05]  /*0f90*/  @!P0 BRA `(.L_x_10) ;  /* 0x0000000c000c8947 */ /* 0x000fea0003800000 */
[----:B------:R-:W1:Y:S01]  /*0fa0*/  S2R R7, SR_CgaCtaId ;  /* 0x0000000000077919 */ /* 0x000e620000008800 */
[----:B------:R-:W-:Y:S01]  /*0fb0*/  LOP3.LUT R5, R6, 0x3c, RZ, 0xc0, !PT ;  /* 0x0000003c06057812 */ /* 0x000fe200078ec0ff */
[----:B------:R-:W-:Y:S01]  /*0fc0*/  UIADD3 UR4, UPT, UPT, UR7, 0x2, URZ ;  /* 0x0000000207047890 */ /* 0x000fe2000fffe0ff */
[----:B------:R-:W-:Y:S01]  /*0fd0*/  MOV R6, 0x400 ;  /* 0x0000040000067802 */ /* 0x000fe20000000f00 */
[----:B------:R-:W-:Y:S01]  /*0fe0*/  UIADD3 UR5, UPT, UPT, UR7, 0x3, URZ ;  /* 0x0000000307057890 */ /* 0x000fe2000fffe0ff */
[----:B------:R-:W-:Y:S01]  /*0ff0*/  IADD3 R11, PT, PT, -R5, RZ, RZ ;  /* 0x000000ff050b7210 */ /* 0x000fe20007ffe1ff */
[C---:B------:R-:W-:Y:S02]  /*1000*/  IMAD R9, R3.reuse, UR12, RZ ;  /* 0x0000000c03097c24 */ /* 0x040fe4000f8e02ff */
[--C-:B------:R-:W-:Y:S01]  /*1010*/  IMAD R26, R3, UR4, R0.reuse ;  /* 0x00000004031a7c24 */ /* 0x100fe2000f8e0200 */
[----:B------:R-:W-:Y:S01]  /*1020*/  ISETP.GE.AND P0, PT, R11, RZ, PT ;  /* 0x000000ff0b00720c */ /* 0x000fe20003f06270 */
[----:B------:R-:W-:-:S02]  /*1030*/  IMAD R9, R9, 0x20, R0 ;  /* 0x0000002009097824 */ /* 0x000fc400078e0200 */
[----:B------:R-:W-:Y:S01]  /*1040*/  IMAD R24, R3, UR5, R0 ;  /* 0x0000000503187c24 */ /* 0x000fe2000f8e0200 */
[----:B------:R-:W-:Y:S02]  /*1050*/  IADD3 R26, PT, PT, R26, UR6, RZ ;  /* 0x000000061a1a7c10 */ /* 0x000fe4000fffe0ff */
[----:B------:R-:W-:Y:S01]  /*1060*/  IADD3 R22, PT, PT, R9, UR6, RZ ;  /* 0x0000000609167c10 */ /* 0x000fe2000fffe0ff */
[----:B------:R-:W-:Y:S01]  /*1070*/  VIADD R24, R24, UR6 ;  /* 0x0000000618187c36 */ /* 0x000fe20008000000 */
[----:B-1----:R-:W-:Y:S01]  /*1080*/  LEA R13, R7, R6, 0x18 ;  /* 0x00000006070d7211 */ /* 0x002fe200078ec0ff */
[----:B------:R-:W-:-:S04]  /*1090*/  IMAD R7, R3, UR7, R3 ;  /* 0x0000000703077c24 */ /* 0x000fc8000f8e0203 */
[C---:B------:R-:W-:Y:S01]  /*10a0*/  IMAD R6, R0.reuse, 0x84, R13 ;  /* 0x0000008400067824 */ /* 0x040fe200078e020d */
[----:B------:R-:W-:-:S04]  /*10b0*/  IADD3 R8, PT, PT, R0, UR6, R7 ;  /* 0x0000000600087c10 */ /* 0x000fc8000fffe007 */
[----:B------:R-:W-:Y:S01]  /*10c0*/  IADD3 R7, PT, PT, R6, 0x8, RZ ;  /* 0x0000000806077810 */ /* 0x000fe20007ffe0ff */
[----:B------:R-:W-:Y:S06]  /*10d0*/  @P0 BRA `(.L_x_11) ;  /* 0x00000008004c0947 */ /* 0x000fec0003800000 */
[----:B------:R-:W-:Y:S02]  /*10e0*/  IADD3 R6, PT, PT, -R11, RZ, RZ ;  /* 0x000000ff0b067210 */ /* 0x000fe40007ffe1ff */
[----:B------:R-:W-:Y:S02]  /*10f0*/  PLOP3.LUT P0, PT, PT, PT, PT, 0x80, 0x8 ;  /* 0x000000000008781c */ /* 0x000fe40003f0f070 */
[----:B------:R-:W-:-:S13]  /*1100*/  ISETP.GT.AND P1, PT, R6, 0xc, PT ;  /* 0x0000000c0600780c */ /* 0x000fda0003f24270 */
[----:B------:R-:W-:Y:S05]  /*1110*/  @!P1 BRA `(.L_x_12) ;  /* 0x0000000400649947 */ /* 0x000fea0003800000 */
[----:B------:R-:W1:Y:S01]  /*1120*/  LDC R9, c[0x0][0x390] ;  /* 0x0000e400ff097b82 */ /* 0x000e620000000800 */
[----:B------:R-:W-:Y:S02]  /*1130*/  ISETP.GE.AND P1, PT, R2, R3, PT ;  /* 0x000000030200720c */ /* 0x000fe40003f26270 */
[----:B------:R-:W-:-:S13]  /*1140*/  PLOP3.LUT P0, PT, PT, PT, PT, 0x8, 0x80 ;  /* 0x000000000080781c */ /* 0x000fda0003f0e170 */
.L_x_13:
[----:B0-2---:R-:W0:Y:S01]  /*1150*/  @!P1 LDS R27, [R7+-0x8] ;  /* 0xfffff800071b9984 */ /* 0x005e220000000800 */
[----:B---3--:R-:W2:Y:S01]  /*1160*/  @!P1 LDC.64 R14, c[0x0][0x388] ;  /* 0x0000e200ff0e9b82 */ /* 0x008ea20000000a00 */
[----:B-1----:R-:W-:Y:S01]  /*1170*/  IMAD.MOV.U32 R3, RZ, RZ, R9 ;  /* 0x000000ffff037224 */ /* 0x002fe200078e0009 */
[----:B------:R-:W-:-:S04]  /*1180*/  IADD3 R11, PT, PT, R11, 0x10, RZ ;  /* 0x000000100b0b7810 */ /* 0x000fc80007ffe0ff */
[----:B------:R-:W-:Y:S01]  /*1190*/  ISETP.GE.AND P2, PT, R11, -0xc, PT ;  /* 0xfffffff40b00780c */ /* 0x000fe20003f46270 */
[----:B--2---:R-:W-:Y:S01]  /*11a0*/  @!P1 IMAD.WIDE R14, R22, 0x4, R14 ;  /* 0x00000004160e9825 */ /* 0x004fe200078e020e */
[----:B------:R-:W-:-:S04]  /*11b0*/  LEA R22, R3, R22, 0x2 ;  /* 0x0000001603167211 */ /* 0x000fc800078e10ff */
[----:B0-----:R0:W-:Y:S01]  /*11c0*/  @!P1 STG.E desc[UR10][R14.64], R27 ;  /* 0x0000001b0e009986 */ /* 0x0011e2000c10190a */
[----:B------:R-:W-:-:S13]  /*11d0*/  ISETP.GE.AND P1, PT, R2, R3, PT ;  /* 0x000000030200720c */ /* 0x000fda0003f26270 */
[----:B------:R-:W1:Y:S01]  /*11e0*/  @!P1 LDS R27, [R7+-0x4] ;  /* 0xfffffc00071b9984 */ /* 0x000e620000000800 */
[----:B------:R-:W2:Y:S03]  /*11f0*/  @!P1 LDC.64 R12, c[0x0][0x388] ;  /* 0x0000e200ff0c9b82 */ /* 0x000ea60000000a00 */
[----:B------:R-:W3:Y:S04]  /*1200*/  @!P1 LDS R25, [R7] ;  /* 0x0000000007199984 */ /* 0x000ee80000000800 */
[----:B------:R-:W4:Y:S01]  /*1210*/  @!P1 LDS R23, [R7+0x4] ;  /* 0x0000040007179984 */ /* 0x000f220000000800 */
[----:B------:R-:W5:Y:S03]  /*1220*/  @!P1 LDC.64 R18, c[0x0][0x388] ;  /* 0x0000e200ff129b82 */ /* 0x000f660000000a00 */
[----:B------:R-:W4:Y:S04]  /*1230*/  @!P1 LDS R10, [R7+0x8] ;  /* 0x00000800070a9984 */ /* 0x000f280000000800 */
[----:B------:R-:W4:Y:S01]  /*1240*/  @!P1 LDS R21, [R7+0xc] ;  /* 0x00000c0007159984 */ /* 0x000f220000000800 */
[----:B------:R-:W3:Y:S03]  /*1250*/  @!P1 LDC.64 R16, c[0x0][0x388] ;  /* 0x0000e200ff109b82 */ /* 0x000ee60000000a00 */
[----:B------:R-:W4:Y:S04]  /*1260*/  @!P1 LDS R20, [R7+0x10] ;  /* 0x0000100007149984 */ /* 0x000f280000000800 */
[----:B------:R-:W4:Y:S01]  /*1270*/  @!P1 LDS R6, [R7+0x14] ;  /* 0x0000140007069984 */ /* 0x000f220000000800 */
[----:B--2---:R-:W-:Y:S01]  /*1280*/  @!P1 IMAD.WIDE R12, R8, 0x4, R12 ;  /* 0x00000004080c9825 */ /* 0x004fe200078e020c */
[----:B0-----:R-:W0:Y:S03]  /*1290*/  @!P1 LDC.64 R14, c[0x0][0x388] ;  /* 0x0000e200ff0e9b82 */ /* 0x001e260000000a00 */
[----:B-----5:R-:W-:-:S05]  /*12a0*/  @!P1 IMAD.WIDE R18, R26, 0x4, R18 ;  /* 0x000000041a129825 */ /* 0x020fca00078e0212 */
[----:B------:R-:W2:Y:S01]  /*12b0*/  @!P1 LDC.64 R28, c[0x0][0x388] ;  /* 0x0000e200ff1c9b82 */ /* 0x000ea20000000a00 */
[C---:B------:R-:W-:Y:S01]  /*12c0*/  IMAD R26, R3.reuse, 0x4, R26 ;  /* 0x00000004031a7824 */ /* 0x040fe200078e021a */
[----:B-1----:R1:W-:Y:S01]  /*12d0*/  @!P1 STG.E desc[UR10][R12.64], R27 ;  /* 0x0000001b0c009986 */ /* 0x0023e2000c10190a */
[----:B---3--:R-:W-:Y:S01]  /*12e0*/  @!P1 IMAD.WIDE R16, R24, 0x4, R16 ;  /* 0x0000000418109825 */ /* 0x008fe200078e0210 */
[C---:B------:R-:W-:Y:S02]  /*12f0*/  LEA R24, R3.reuse, R24, 0x2 ;  /* 0x0000001803187211 */ /* 0x040fe400078e10ff */
[----:B------:R-:W-:Y:S04]  /*1300*/  @!P1 STG.E desc[UR10][R18.64], R25 ;  /* 0x0000001912009986 */ /* 0x000fe8000c10190a */
[----:B----4-:R3:W-:Y:S01]  /*1310*/  @!P1 STG.E desc[UR10][R16.64], R23 ;  /* 0x0000001710009986 */ /* 0x0107e2000c10190a */
[----:B0-----:R-:W-:Y:S01]  /*1320*/  @!P1 IMAD.WIDE R14, R22, 0x4, R14 ;  /* 0x00000004160e9825 */ /* 0x001fe200078e020e */
[C---:B------:R-:W-:Y:S01]  /*1330*/  LEA R22, R3.reuse, R22, 0x2 ;  /* 0x0000001603167211 */ /* 0x040fe200078e10ff */
[----:B-1----:R-:W0:Y:S01]  /*1340*/  @!P1 LDC.64 R12, c[0x0][0x388] ;  /* 0x0000e200ff0c9b82 */ /* 0x002e220000000a00 */
[C---:B------:R-:W-:Y:S01]  /*1350*/  LEA R27, R3.reuse, R8, 0x2 ;  /* 0x00000008031b7211 */ /* 0x040fe200078e10ff */
[----:B------:R-:W-:Y:S04]  /*1360*/  @!P1 LDS R18, [R7+0x24] ;  /* 0x0000240007129984 */ /* 0x000fe80000000800 */
[----:B------:R-:W1:Y:S01]  /*1370*/  @!P1 LDS R8, [R7+0x18] ;  /* 0x0000180007089984 */ /* 0x000e620000000800 */
[----:B--2---:R-:W-:Y:S01]  /*1380*/  @!P1 IMAD.WIDE R28, R24, 0x4, R28 ;  /* 0x00000004181c9825 */ /* 0x004fe200078e021c */
[----:B---3--:R-:W2:Y:S01]  /*1390*/  @!P1 LDC.64 R16, c[0x0][0x388] ;  /* 0x0000e200ff109b82 */ /* 0x008ea20000000a00 */
[----:B------:R-:W-:Y:S01]  /*13a0*/  LEA R24, R3, R24, 0x2 ;  /* 0x0000001803187211 */ /* 0x000fe200078e10ff */
[----:B------:R-:W-:Y:S04]  /*13b0*/  @!P1 STG.E desc[UR10][R14.64], R10 ;  /* 0x0000000a0e009986 */ /* 0x000fe8000c10190a */
[----:B------:R-:W3:Y:S04]  /*13c0*/  @!P1 LDS R14, [R7+0x1c] ;  /* 0x00001c00070e9984 */ /* 0x000ee80000000800 */
[----:B------:R-:W4:Y:S04]  /*13d0*/  @!P1 LDS R15, [R7+0x20] ;  /* 0x00002000070f9984 */ /* 0x000f280000000800 */
[----:B------:R-:W-:Y:S01]  /*13e0*/  @!P1 LDS R10, [R7+0x2c] ;  /* 0x00002c00070a9984 */ /* 0x000fe20000000800 */
[----:B0-----:R-:W-:-:S04]  /*13f0*/  @!P1 IMAD.WIDE R12, R27, 0x4, R12 ;  /* 0x000000041b0c9825 */ /* 0x001fc800078e020c */
[C---:B------:R-:W-:Y:S01]  /*1400*/  IMAD R27, R3.reuse, 0x4, R27 ;  /* 0x00000004031b7824 */ /* 0x040fe200078e021b */
[----:B------:R0:W-:Y:S01]  /*1410*/  @!P1 STG.E desc[UR10][R12.64], R21 ;  /* 0x000000150c009986 */ /* 0x0001e2000c10190a */
[----:B--2---:R-:W-:Y:S01]  /*1420*/  @!P1 IMAD.WIDE R16, R26, 0x4, R16 ;  /* 0x000000041a109825 */ /* 0x004fe200078e0210 */
[----:B------:R-:W-:-:S04]  /*1430*/  LEA R26, R3, R26, 0x2 ;  /* 0x0000001a031a7211 */ /* 0x000fc800078e10ff */
[----:B------:R2:W-:Y:S01]  /*1440*/  @!P1 STG.E desc[UR10][R16.64], R20 ;  /* 0x0000001410009986 */ /* 0x0005e2000c10190a */
[----:B0-----:R-:W0:Y:S03]  /*1450*/  @!P1 LDC.64 R12, c[0x0][0x388] ;  /* 0x0000e200ff0c9b82 */ /* 0x001e260000000a00 */
[----:B------:R5:W-:Y:S04]  /*1460*/  @!P1 STG.E desc[UR10][R28.64], R6 ;  /* 0x000000061c009986 */ /* 0x000be8000c10190a */
[----:B------:R-:W-:Y:S01]  /*1470*/  @!P1 LDS R6, [R7+0x30] ;  /* 0x0000300007069984 */ /* 0x000fe20000000800 */
[----:B--2---:R-:W2:Y:S08]  /*1480*/  @!P1 LDC.64 R16, c[0x0][0x388] ;  /* 0x0000e200ff109b82 */ /* 0x004eb00000000a00 */
[----:B-----5:R-:W5:Y:S08]  /*1490*/  @!P1 LDC.64 R28, c[0x0][0x388] ;  /* 0x0000e200ff1c9b82 */ /* 0x020f700000000a00 */
[----:B------:R-:W4:Y:S01]  /*14a0*/  @!P1 LDC.64 R20, c[0x0][0x388] ;  /* 0x0000e200ff149b82 */ /* 0x000f220000000a00 */
[----:B0-----:R-:W-:-:S04]  /*14b0*/  @!P1 IMAD.WIDE R12, R22, 0x4, R12 ;  /* 0x00000004160c9825 */ /* 0x001fc800078e020c */
[----:B------:R-:W-:Y:S01]  /*14c0*/  IMAD R22, R3, 0x4, R22 ;  /* 0x0000000403167824 */ /* 0x000fe200078e0216 */
[----:B-1----:R0:W-:Y:S01]  /*14d0*/  @!P1 STG.E desc[UR10][R12.64], R8 ;  /* 0x000000080c009986 */ /* 0x0021e2000c10190a */
[----:B--2---:R-:W-:-:S03]  /*14e0*/  @!P1 IMAD.WIDE R16, R27, 0x4, R16 ;  /* 0x000000041b109825 */ /* 0x004fc600078e0210 */
[----:B------:R-:W1:Y:S04]  /*14f0*/  @!P1 LDS R12, [R7+0x28] ;  /* 0x00002800070c9984 */ /* 0x000e680000000800 */
[----:B------:R2:W1:Y:S01]  /*1500*/  @!P1 LDS R13, [R7+0x34] ;  /* 0x00003400070d9984 */ /* 0x0004620000000800 */
[----:B-----5:R-:W-:Y:S01]  /*1510*/  @!P1 IMAD.WIDE R28, R26, 0x4, R28 ;  /* 0x000000041a1c9825 */ /* 0x020fe200078e021c */
[C---:B------:R-:W-:Y:S02]  /*1520*/  LEA R26, R3.reuse, R26, 0x2 ;  /* 0x0000001a031a7211 */ /* 0x040fe400078e10ff */
[----:B---3--:R3:W-:Y:S01]  /*1530*/  @!P1 STG.E desc[UR10][R16.64], R14 ;  /* 0x0000000e10009986 */ /* 0x0087e2000c10190a */
[----:B0-----:R-:W-:-:S03]  /*1540*/  LEA R8, R3, R27, 0x2 ;  /* 0x0000001b03087211 */ /* 0x001fc600078e10ff */
[----:B----4-:R0:W-:Y:S01]  /*1550*/  @!P1 STG.E desc[UR10][R28.64], R15 ;  /* 0x0000000f1c009986 */ /* 0x0101e2000c10190a */
[----:B--2---:R-:W-:Y:S02]  /*1560*/  VIADD R7, R7, 0x40 ;  /* 0x0000004007077836 */ /* 0x004fe40000000000 */
[----:B------:R-:W-:-:S04]  /*1570*/  @!P1 IMAD.WIDE R20, R24, 0x4, R20 ;  /* 0x0000000418149825 */ /* 0x000fc800078e0214 */
[----:B------:R-:W-:Y:S01]  /*1580*/  IMAD R24, R3, 0x4, R24 ;  /* 0x0000000403187824 */ /* 0x000fe200078e0218 */
[----:B------:R2:W-:Y:S01]  /*1590*/  @!P1 STG.E desc[UR10][R20.64], R18 ;  /* 0x0000001214009986 */ /* 0x0005e2000c10190a */
[----:B---3--:R-:W3:Y:S08]  /*15a0*/  @!P1 LDC.64 R16, c[0x0][0x388] ;  /* 0x0000e200ff109b82 */ /* 0x008ef00000000a00 */
[----:B0-----:R-:W0:Y:S08]  /*15b0*/  @!P1 LDC.64 R28, c[0x0][0x388] ;  /* 0x0000e200ff1c9b82 */ /* 0x001e300000000a00 */
[----:B--2---:R-:W2:Y:S08]  /*15c0*/  @!P1 LDC.64 R20, c[0x0][0x388] ;  /* 0x0000e200ff149b82 */ /* 0x004eb00000000a00 */
[----:B------:R-:W4:Y:S01]  /*15d0*/  @!P1 LDC.64 R18, c[0x0][0x388] ;  /* 0x0000e200ff129b82 */ /* 0x000f220000000a00 */
[----:B---3--:R-:W-:-:S04]  /*15e0*/  @!P1 IMAD.WIDE R16, R24, 0x4, R16 ;  /* 0x0000000418109825 */ /* 0x008fc800078e0210 */
[C---:B------:R-:W-:Y:S02]  /*15f0*/  IMAD R24, R3.reuse, 0x4, R24 ;  /* 0x0000000403187824 */ /* 0x040fe400078e0218 */
[----:B0-----:R-:W-:Y:S01]  /*1600*/  @!P1 IMAD.WIDE R28, R22, 0x4, R28 ;  /* 0x00000004161c9825 */ /* 0x001fe200078e021c */
[----:B------:R-:W-:-:S04]  /*1610*/  LEA R22, R3, R22, 0x2 ;  /* 0x0000001603167211 */ /* 0x000fc800078e10ff */
[----:B-1----:R3:W-:Y:S01]  /*1620*/  @!P1 STG.E desc[UR10][R28.64], R12 ;  /* 0x0000000c1c009986 */ /* 0x0027e2000c10190a */
[----:B--2---:R-:W-:Y:S01]  /*1630*/  @!P1 IMAD.WIDE R14, R8, 0x4, R20 ;  /* 0x00000004080e9825 */ /* 0x004fe200078e0214 */
[----:B------:R-:W-:-:S04]  /*1640*/  LEA R8, R3, R8, 0x2 ;  /* 0x0000000803087211 */ /* 0x000fc800078e10ff */
[----:B------:R3:W-:Y:S01]  /*1650*/  @!P1 STG.E desc[UR10][R14.64], R10 ;  /* 0x0000000a0e009986 */ /* 0x0007e2000c10190a */
[----:B----4-:R-:W-:Y:S01]  /*1660*/  @!P1 IMAD.WIDE R18, R26, 0x4, R18 ;  /* 0x000000041a129825 */ /* 0x010fe200078e0212 */
[----:B------:R-:W-:-:S04]  /*1670*/  LEA R26, R3, R26, 0x2 ;  /* 0x0000001a031a7211 */ /* 0x000fc800078e10ff */
[----:B------:R3:W-:Y:S04]  /*1680*/  @!P1 STG.E desc[UR10][R18.64], R6 ;  /* 0x0000000612009986 */ /* 0x0007e8000c10190a */
[----:B------:R3:W-:Y:S01]  /*1690*/  @!P1 STG.E desc[UR10][R16.64], R13 ;  /* 0x0000000d10009986 */ /* 0x0007e2000c10190a */
[----:B------:R-:W-:Y:S05]  /*16a0*/  @!P2 BRA `(.L_x_13) ;  /* 0xfffffff800a8a947 */ /* 0x000fea000383ffff */
.L_x_12:
[----:B---3--:R-:W-:-:S04]  /*16b0*/  IADD3 R6, PT, PT, -R11, RZ, RZ ;  /* 0x000000ff0b067210 */ /* 0x008fc80007ffe1ff */
[----:B------:R-:W-:-:S13]  /*16c0*/  ISETP.GT.AND P1, PT, R6, 0x4, PT ;  /* 0x000000040600780c */ /* 0x000fda0003f24270 */
[----:B------:R-:W-:Y:S05]  /*16d0*/  @!P1 BRA `(.L_x_14) ;  /* 0x0000000000c49947 */ /* 0x000fea0003800000 */
[----:B------:R-:W-:Y:S01]  /*16e0*/  ISETP.GE.AND P0, PT, R2, R3, PT ;  /* 0x000000030200720c */ /* 0x000fe20003f06270 */
[----:B------:R-:W-:Y:S01]  /*16f0*/  BSSY.RECONVERGENT B0, `(.L_x_15) ;  /* 0x000000e000007945 */ /* 0x000fe20003800200 */
[----:B------:R-:W-:-:S11]  /*1700*/  IADD3 R6, PT, PT, R7, 0x10, RZ ;  /* 0x0000001007067810 */ /* 0x000fd60007ffe0ff */
[----:B0-2---:R0:W1:Y:S01]  /*1710*/  @!P0 LDS R27, [R7] ;  /* 0x00000000071b8984 */ /* 0x0050620000000800 */
[----:B------:R-:W2:Y:S03]  /*1720*/  @!P0 LDC.64 R12, c[0x0][0x388] ;  /* 0x0000e200ff0c8b82 */ /* 0x000ea60000000a00 */
[----:B------:R0:W3:Y:S01]  /*1730*/  @!P0 LDS R9, [R7+0x4] ;  /* 0x0000040007098984 */ /* 0x0000e20000000800 */
[----:B------:R-:W-:Y:S05]  /*1740*/  @P0 BRA `(.L_x_16) ;  /* 0x0000000000200947 */ /* 0x000fea0003800000 */
[----:B------:R-:W4:Y:S01]  /*1750*/  LDS R19, [R7+-0x8] ;  /* 0xfffff80007137984 */ /* 0x000f220000000800 */
[----:B------:R-:W5:Y:S03]  /*1760*/  LDC.64 R16, c[0x0][0x388] ;  /* 0x0000e200ff107b82 */ /* 0x000f660000000a00 */
[----:B------:R-:W0:Y:S05]  /*1770*/  LDS R21, [R7+-0x4] ;  /* 0xfffffc0007157984 */ /* 0x000e2a0000000800 */
[----:B------:R-:W1:Y:S01]  /*1780*/  LDC.64 R14, c[0x0][0x388] ;  /* 0x0000e200ff0e7b82 */ /* 0x000e620000000a00 */
[----:B-----5:R-:W-:-:S04]  /*1790*/  IMAD.WIDE R16, R22, 0x4, R16 ;  /* 0x0000000416107825 */ /* 0x020fc800078e0210 */
[----:B-1----:R-:W-:Y:S01]  /*17a0*/  IMAD.WIDE R14, R8, 0x4, R14 ;  /* 0x00000004080e7825 */ /* 0x002fe200078e020e */
[----:B----4-:R4:W-:Y:S04]  /*17b0*/  STG.E desc[UR10][R16.64], R19 ;  /* 0x0000001310007986 */ /* 0x0109e8000c10190a */
[----:B0-----:R4:W-:Y:S02]  /*17c0*/  STG.E desc[UR10][R14.64], R21 ;  /* 0x000000150e007986 */ /* 0x0019e4000c10190a */
.L_x_16:
[----:B------:R-:W-:Y:S05]  /*17d0*/  BSYNC.RECONVERGENT B0 ;  /* 0x0000000000007941 */ /* 0x000fea0003800200 */
.L_x_15:
[----:B0-----:R-:W0:Y:S01]  /*17e0*/  @!P0 LDS R7, [R7+0x8] ;  /* 0x0000080007078984 */ /* 0x001e220000000800 */
[----:B----4-:R-:W4:Y:S01]  /*17f0*/  @!P0 LDC.64 R20, c[0x0][0x388] ;  /* 0x0000e200ff148b82 */ /* 0x010f220000000a00 */
[----:B--2---:R-:W-:Y:S01]  /*1800*/  @!P0 IMAD.WIDE R28, R26, 0x4, R12 ;  /* 0x000000041a1c8825 */ /* 0x004fe200078e020c */
[C---:B------:R-:W-:Y:S01]  /*1810*/  LEA R8, R3.reuse, R8, 0x2 ;  /* 0x0000000803087211 */ /* 0x040fe200078e10ff */
[----:B------:R-:W2:Y:S01]  /*1820*/  @!P0 LDS R10, [R6+-0x4] ;  /* 0xfffffc00060a8984 */ /* 0x000ea20000000800 */
[C---:B------:R-:W-:Y:S01]  /*1830*/  LEA R26, R3.reuse, R26, 0x2 ;  /* 0x0000001a031a7211 */ /* 0x040fe200078e10ff */
[----:B------:R-:W-:Y:S01]  /*1840*/  IMAD R22, R3, 0x4, R22 ;  /* 0x0000000403167824 */ /* 0x000fe200078e0216 */
[----:B------:R-:W-:Y:S01]  /*1850*/  IADD3 R11, PT, PT, R11, 0x4, RZ ;  /* 0x000000040b0b7810 */ /* 0x000fe20007ffe0ff */
[----:B------:R-:W5:Y:S01]  /*1860*/  @!P0 LDS R23, [R6] ;  /* 0x0000000006178984 */ /* 0x000f620000000800 */
[----:B------:R-:W0:Y:S02]  /*1870*/  @!P0 LDC.64 R12, c[0x0][0x388] ;  /* 0x0000e200ff0c8b82 */ /* 0x000e240000000a00 */
[----:B------:R-:W-:Y:S01]  /*1880*/  IADD3 R11, PT, PT, R11, 0x4, RZ ;  /* 0x000000040b0b7810 */ /* 0x000fe20007ffe0ff */
[----:B------:R-:W5:Y:S04]  /*1890*/  @!P0 LDS R25, [R6+0x4] ;  /* 0x0000040006198984 */ /* 0x000f680000000800 */
[----:B-1----:R-:W-:Y:S01]  /*18a0*/  @!P0 STG.E desc[UR10][R28.64], R27 ;  /* 0x0000001b1c008986 */ /* 0x002fe2000c10190a */
[----:B------:R-:W1:Y:S08]  /*18b0*/  @!P0 LDC.64 R14, c[0x0][0x388] ;  /* 0x0000e200ff0e8b82 */ /* 0x000e700000000a00 */
[----:B------:R-:W5:Y:S01]  /*18c0*/  @!P0 LDC.64 R16, c[0x0][0x388] ;  /* 0x0000e200ff108b82 */ /* 0x000f620000000a00 */
[----:B----4-:R-:W-:-:S04]  /*18d0*/  @!P0 IMAD.WIDE R20, R24, 0x4, R20 ;  /* 0x0000000418148825 */ /* 0x010fc800078e0214 */
[----:B------:R-:W-:Y:S01]  /*18e0*/  IMAD R24, R3, 0x4, R24 ;  /* 0x0000000403187824 */ /* 0x000fe200078e0218 */
[----:B---3--:R-:W-:Y:S02]  /*18f0*/  @!P0 STG.E desc[UR10][R20.64], R9 ;  /* 0x0000000914008986 */ /* 0x008fe4000c10190a */
[----:B------:R-:W3:Y:S01]  /*1900*/  @!P0 LDC.64 R18, c[0x0][0x388] ;  /* 0x0000e200ff128b82 */ /* 0x000ee20000000a00 */
[----:B0-----:R-:W-:-:S04]  /*1910*/  @!P0 IMAD.WIDE R12, R22, 0x4, R12 ;  /* 0x00000004160c8825 */ /* 0x001fc800078e020c */
[C---:B------:R-:W-:Y:S01]  /*1920*/  IMAD R22, R3.reuse, 0x4, R22 ;  /* 0x0000000403167824 */ /* 0x040fe200078e0216 */
[----:B------:R0:W-:Y:S01]  /*1930*/  @!P0 STG.E desc[UR10][R12.64], R7 ;  /* 0x000000070c008986 */ /* 0x0001e2000c10190a */
[----:B-1----:R-:W-:Y:S01]  /*1940*/  @!P0 IMAD.WIDE R14, R8, 0x4, R14 ;  /* 0x00000004080e8825 */ /* 0x002fe200078e020e */
[----:B------:R-:W-:-:S04]  /*1950*/  LEA R8, R3, R8, 0x2 ;  /* 0x0000000803087211 */ /* 0x000fc800078e10ff */
[----:B--2---:R1:W-:Y:S01]  /*1960*/  @!P0 STG.E desc[UR10][R14.64], R10 ;  /* 0x0000000a0e008986 */ /* 0x0043e2000c10190a */
[----:B-----5:R-:W-:Y:S01]  /*1970*/  @!P0 IMAD.WIDE R16, R26, 0x4, R16 ;  /* 0x000000041a108825 */ /* 0x020fe200078e0210 */
[----:B0-----:R-:W-:-:S03]  /*1980*/  IADD3 R7, PT, PT, R6, 0x10, RZ ;  /* 0x0000001006077810 */ /* 0x001fc60007ffe0ff */
[C---:B------:R-:W-:Y:S01]  /*1990*/  IMAD R26, R3.reuse, 0x4, R26 ;  /* 0x00000004031a7824 */ /* 0x040fe200078e021a */
[----:B------:R1:W-:Y:S01]  /*19a0*/  @!P0 STG.E desc[UR10][R16.64], R23 ;  /* 0x0000001710008986 */ /* 0x0003e2000c10190a */
[----:B---3--:R-:W-:Y:S01]  /*19b0*/  @!P0 IMAD.WIDE R18, R24, 0x4, R18 ;  /* 0x0000000418128825 */ /* 0x008fe200078e0212 */
[----:B------:R-:W-:-:S04]  /*19c0*/  LEA R24, R3, R24, 0x2 ;  /* 0x0000001803187211 */ /* 0x000fc800078e10ff */
[----:B------:R1:W-:Y:S01]  /*19d0*/  @!P0 STG.E desc[UR10][R18.64], R25 ;  /* 0x0000001912008986 */ /* 0x0003e2000c10190a */
[----:B------:R-:W-:-:S13]  /*19e0*/  PLOP3.LUT P0, PT, PT, PT, PT, 0x8, 0x80 ;  /* 0x000000000080781c */ /* 0x000fda0003f0e170 */
.L_x_14:
[----:B------:R-:W-:-:S13]  /*19f0*/  ISETP.NE.OR P0, PT, R11, RZ, P0 ;  /* 0x000000ff0b00720c */ /* 0x000fda0000705670 */
[----:B------:R-:W-:Y:S05]  /*1a00*/  @!P0 BRA `(.L_x_10) ;  /* 0x0000000000708947 */ /* 0x000fea0003800000 */
.L_x_11:
[----:B------:R-:W3:Y:S01]  /*1a10*/  LDC R6, c[0x0][0x390] ;  /* 0x0000e400ff067b82 */ /* 0x000ee20000000800 */
[----:B------:R-:W-:-:S13]  /*1a20*/  ISETP.GE.AND P1, PT, R2, R3, PT ;  /* 0x000000030200720c */ /* 0x000fda0003f26270 */
.L_x_17:
[----:B------:R-:W4:Y:S01]  /*1a30*/  @!P1 LDS R9, [R7+-0x8] ;  /* 0xfffff80007099984 */ /* 0x000f220000000800 */
[----:B012---:R-:W0:Y:S01]  /*1a40*/  @!P1 LDC.64 R18, c[0x0][0x388] ;  /* 0x0000e200ff129b82 */ /* 0x007e220000000a00 */
[----:B---3--:R-:W-:Y:S01]  /*1a50*/  MOV R3, R6 ;  /* 0x0000000600037202 */ /* 0x008fe20000000f00 */
[----:B------:R-:W-:-:S05]  /*1a60*/  VIADD R11, R11, 0x4 ;  /* 0x000000040b0b7836 */ /* 0x000fca0000000000 */
[----:B------:R-:W-:Y:S01]  /*1a70*/  ISETP.NE.AND P0, PT, R11, RZ, PT ;  /* 0x000000ff0b00720c */ /* 0x000fe20003f05270 */
[----:B0-----:R-:W-:Y:S01]  /*1a80*/  @!P1 IMAD.WIDE R18, R22, 0x4, R18 ;  /* 0x0000000416129825 */ /* 0x001fe200078e0212 */
[----:B------:R-:W-:-:S04]  /*1a90*/  LEA R22, R3, R22, 0x2 ;  /* 0x0000001603167211 */ /* 0x000fc800078e10ff */
[----:B----4-:R-:W-:Y:S01]  /*1aa0*/  @!P1 STG.E desc[UR10][R18.64], R9 ;  /* 0x0000000912009986 */ /* 0x010fe2000c10190a */
[----:B------:R-:W-:-:S13]  /*1ab0*/  ISETP.GE.AND P1, PT, R2, R3, PT ;  /* 0x000000030200720c */ /* 0x000fda0003f26270 */
[----:B------:R-:W0:Y:S01]  /*1ac0*/  @!P1 LDS R21, [R7+-0x4] ;  /* 0xfffffc0007159984 */ /* 0x000e220000000800 */
[----:B------:R-:W1:Y:S03]  /*1ad0*/  @!P1 LDC.64 R12, c[0x0][0x388] ;  /* 0x0000e200ff0c9b82 */ /* 0x000e660000000a00 */
[----:B------:R-:W2:Y:S04]  /*1ae0*/  @!P1 LDS R23, [R7] ;  /* 0x0000000007179984 */ /* 0x000ea80000000800 */
[----:B------:R3:W4:Y:S01]  /*1af0*/  @!P1 LDS R25, [R7+0x4] ;  /* 0x0000040007199984 */ /* 0x0007220000000800 */
[----:B------:R-:W5:Y:S01]  /*1b00*/  @!P1 LDC.64 R16, c[0x0][0x388] ;  /* 0x0000e200ff109b82 */ /* 0x000f620000000a00 */
[----:B---3--:R-:W-:-:S07]  /*1b10*/  IADD3 R7, PT, PT, R7, 0x10, RZ ;  /* 0x0000001007077810 */ /* 0x008fce0007ffe0ff */
[----:B------:R-:W3:Y:S01]  /*1b20*/  @!P1 LDC.64 R14, c[0x0][0x388] ;  /* 0x0000e200ff0e9b82 */ /* 0x000ee20000000a00 */
[----:B-1----:R-:W-:-:S04]  /*1b30*/  @!P1 IMAD.WIDE R12, R8, 0x4, R12 ;  /* 0x00000004080c9825 */ /* 0x002fc800078e020c */
[C---:B------:R-:W-:Y:S02]  /*1b40*/  IMAD R8, R3.reuse, 0x4, R8 ;  /* 0x0000000403087824 */ /* 0x040fe400078e0208 */
[----:B-----5:R-:W-:Y:S01]  /*1b50*/  @!P1 IMAD.WIDE R16, R26, 0x4, R16 ;  /* 0x000000041a109825 */ /* 0x020fe200078e0210 */
[C---:B------:R-:W-:Y:S01]  /*1b60*/  LEA R26, R3.reuse, R26, 0x2 ;  /* 0x0000001a031a7211 */ /* 0x040fe200078e10ff */
[----:B0-----:R0:W-:Y:S02]  /*1b70*/  @!P1 STG.E desc[UR10][R12.64], R21 ;  /* 0x000000150c009986 */ /* 0x0011e4000c10190a */
[----:B---3--:R-:W-:Y:S01]  /*1b80*/  @!P1 IMAD.WIDE R14, R24, 0x4, R14 ;  /* 0x00000004180e9825 */ /* 0x008fe200078e020e */
[----:B------:R-:W-:Y:S01]  /*1b90*/  LEA R24, R3, R24, 0x2 ;  /* 0x0000001803187211 */ /* 0x000fe200078e10ff */
[----:B--2---:R0:W-:Y:S04]  /*1ba0*/  @!P1 STG.E desc[UR10][R16.64], R23 ;  /* 0x0000001710009986 */ /* 0x0041e8000c10190a */
[----:B----4-:R0:W-:Y:S01]  /*1bb0*/  @!P1 STG.E desc[UR10][R14.64], R25 ;  /* 0x000000190e009986 */ /* 0x0101e2000c10190a */
[----:B------:R-:W-:Y:S05]  /*1bc0*/  @P0 BRA `(.L_x_17) ;  /* 0xfffffffc00980947 */ /* 0x000fea000383ffff */
.L_x_10:
[----:B------:R-:W-:-:S13]  /*1bd0*/  ISETP.NE.AND P0, PT, R4, RZ, PT ;  /* 0x000000ff0400720c */ /* 0x000fda0003f05270 */
[----:B------:R-:W-:Y:S05]  /*1be0*/  @!P0 EXIT ;  /* 0x000000000000894d */ /* 0x000fea0003800000 */
[-C--:B------:R-:W-:Y:S01]  /*1bf0*/  ISETP.GE.AND P1, PT, R2, R3.reuse, PT ;  /* 0x000000030200720c */ /* 0x080fe20003f26270 */
[----:B------:R-:W3:Y:S01]  /*1c00*/  S2UR UR5, SR_CgaCtaId ;  /* 0x00000000000579c3 */ /* 0x000ee20000008800 */
[----:B------:R-:W-:Y:S01]  /*1c10*/  VIADD R2, R5, UR7 ;  /* 0x0000000705027c36 */ /* 0x000fe20008000000 */
[----:B------:R-:W-:Y:S01]  /*1c20*/  UMOV UR4, 0x400 ;  /* 0x0000040000047882 */ /* 0x000fe20000000000 */
[----:B------:R-:W-:Y:S01]  /*1c30*/  IMAD R5, R0, 0x21, R5 ;  /* 0x0000002100057824 */ /* 0x000fe200078e0205 */
[----:B------:R-:W-:Y:S01]  /*1c40*/  IADD3 R4, PT, PT, -R4, RZ, RZ ;  /* 0x000000ff04047210 */ /* 0x000fe20007ffe1ff */
[----:B------:R-:W-:Y:S01]  /*1c50*/  IMAD R2, R2, R3, R0 ;  /* 0x0000000302027224 */ /* 0x000fe200078e0200 */
[----:B------:R-:W4:Y:S06]  /*1c60*/  LDCU UR8, c[0x0][0x390] ;  /* 0x00007200ff0877ac */ /* 0x000f2c0008000800 */
[----:B------:R-:W0:Y:S01]  /*1c70*/  @!P1 LDC.64 R6, c[0x0][0x388] ;  /* 0x0000e200ff069b82 */ /* 0x000e220000000a00 */
[----:B---3--:R-:W-:-:S06]  /*1c80*/  ULEA UR4, UR5, UR4, 0x18 ;  /* 0x0000000405047291 */ /* 0x008fcc000f8ec0ff */
[----:B------:R-:W-:Y:S02]  /*1c90*/  LEA R0, R5, UR4, 0x2 ;  /* 0x0000000405007c11 */ /* 0x000fe4000f8e10ff */
[----:B----4-:R-:W-:-:S07]  /*1ca0*/  IADD3 R5, PT, PT, R2, UR6, RZ ;  /* 0x0000000602057c10 */ /* 0x010fce000fffe0ff */
.L_x_18:
[----:B---3--:R3:W4:Y:S01]  /*1cb0*/  @!P1 LDS R9, [R0] ;  /* 0x0000000000099984 */ /* 0x0087220000000800 */
[C---:B0-----:R-:W-:Y:S01]  /*1cc0*/  @!P1 IMAD.WIDE R2, R5.reuse, 0x4, R6 ;  /* 0x0000000405029825 */ /* 0x041fe200078e0206 */
[----:B------:R-:W-:-:S03]  /*1cd0*/  IADD3 R5, PT, PT, R5, UR8, RZ ;  /* 0x0000000805057c10 */ /* 0x000fc6000fffe0ff */
[----:B------:R-:W-:Y:S01]  /*1ce0*/  VIADD R4, R4, 0x1 ;  /* 0x0000000104047836 */ /* 0x000fe20000000000 */
[----:B---3--:R-:W-:-:S04]  /*1cf0*/  IADD3 R0, PT, PT, R0, 0x4, RZ ;  /* 0x0000000400007810 */ /* 0x008fc80007ffe0ff */
[----:B------:R-:W-:Y:S01]  /*1d00*/  ISETP.NE.AND P0, PT, R4, RZ, PT ;  /* 0x000000ff0400720c */ /* 0x000fe20003f05270 */
[----:B----4-:R3:W-:-:S12]  /*1d10*/  @!P1 STG.E desc[UR10][R2.64], R9 ;  /* 0x0000000902009986 */ /* 0x0107d8000c10190a */
[----:B------:R-:W-:Y:S05]  /*1d20*/  @P0 BRA `(.L_x_18) ;  /* 0xfffffffc00e00947 */ /* 0x000fea000383ffff */
[----:B------:R-:W-:Y:S05]  /*1d30*/  EXIT ;  /* 0x000000000000794d */ /* 0x000fea0003800000 */
.L_x_19:
[----:B------:R-:W-:-:S00]  /*1d40*/  BRA `(.L_x_19) ;  /* 0xfffffffc00fc7947 */ /* 0x000fc0000383ffff */
[----:B------:R-:W-:-:S00]  /*1d50*/  NOP ;  /* 0x0000000000007918 */ /* 0x000fc00000000000 */
        /* <DEDUP_REMOVED lines=10> */
.L_x_32:


//--------------------- .text._Z14transposeNaivePfS_i --------------------------
	.section	.text._Z14transposeNaivePfS_i,"ax",@progbits
	.align	128
        .global         _Z14transposeNaivePfS_i
        .type           _Z14transposeNaivePfS_i,@function
        .size           _Z14transposeNaivePfS_i,(.L_x_33 - _Z14transposeNaivePfS_i)
        .other          _Z14transposeNaivePfS_i,@"STO_CUDA_ENTRY STV_DEFAULT"
_Z14transposeNaivePfS_i:
.text._Z14transposeNaivePfS_i:
[----:B------:R-:W-:Y:S08]  /*0000*/  LDC R1, c[0x0][0x37c] ;  /* 0x0000df00ff017b82 */ /* 0x000ff00000000800 */
[----:B------:R-:W0:Y:S01]  /*0010*/  S2UR UR8, SR_CTAID.Y ;  /* 0x00000000000879c3 */ /* 0x000e220000002600 */
[----:B------:R-:W1:Y:S02]  /*0020*/  LDCU UR4, c[0x0][0x390] ;  /* 0x00007200ff0477ac */ /* 0x000e640008000800 */
[----:B-1----:R-:W-:Y:S01]  /*0030*/  MOV R0, UR4 ;  /* 0x0000000400007c02 */ /* 0x002fe20008000f00 */
[----:B0-----:R-:W-:-:S06]  /*0040*/  USHF.L.U32 UR6, UR8, 0x5, URZ ;  /* 0x0000000508067899 */ /* 0x001fcc00080006ff */
[----:B------:R-:W-:-:S13]  /*0050*/  ISETP.LE.AND P0, PT, R0, UR6, PT ;  /* 0x0000000600007c0c */ /* 0x000fda000bf03270 */
[----:B------:R-:W-:Y:S05]  /*0060*/  @P0 EXIT ;  /* 0x000000000000094d */ /* 0x000fea0003800000 */
[----:B------:R-:W0:Y:S01]  /*0070*/  S2R R3, SR_TID.X ;  /* 0x0000000000037919 */ /* 0x000e220000002100 */
[----:B------:R-:W-:Y:S01]  /*0080*/  ULOP3.LUT UR4, URZ, UR6, URZ, 0x33, !UPT ;  /* 0x00000006ff047292 */ /* 0x000fe2000f8e33ff */
[----:B------:R-:W1:Y:S01]  /*0090*/  LDCU.64 UR10, c[0x0][0x358] ;  /* 0x00006b00ff0a77ac */ /* 0x000e620008000a00 */
[----:B------:R-:W0:Y:S04]  /*00a0*/  S2R R2, SR_CTAID.X ;  /* 0x0000000000027919 */ /* 0x000e280000002500 */
[----:B------:R-:W-:-:S04]  /*00b0*/  IADD3 R5, PT, PT, R0, UR4, RZ ;  /* 0x0000000400057c10 */ /* 0x000fc8000fffe0ff */
[C---:B------:R-:W-:Y:S02]  /*00c0*/  ISETP.GE.U32.AND P0, PT, R5.reuse, 0x3, PT ;  /* 0x000000030500780c */ /* 0x040fe40003f06070 */
[----:B------:R-:W-:-:S05]  /*00d0*/  VIMNMX.U32 R4, PT, PT, R5, 0x1f, PT ;  /* 0x0000001f05047848 */ /* 0x000fca0003fe0000 */
[----:B------:R-:W-:Y:S02]  /*00e0*/  VIADD R7, R4, 0x1 ;  /* 0x0000000104077836 */ /* 0x000fe40000000000 */
[----:B------:R-:W-:-:S03]  /*00f0*/  HFMA2 R4, -RZ, RZ, 0, 0 ;  /* 0x00000000ff047431 */ /* 0x000fc600000001ff */
[----:B------:R-:W-:Y:S02]  /*0100*/  LOP3.LUT R6, R7, 0x3, RZ, 0xc0, !PT ;  /* 0x0000000307067812 */ /* 0x000fe400078ec0ff */
[----:B0-----:R-:W-:Y:S01]  /*0110*/  LEA R5, R2, R3, 0x5 ;  /* 0x0000000302057211 */ /* 0x001fe200078e28ff */
[----:B-1----:R-:W-:Y:S06]  /*0120*/  @!P0 BRA `(.L_x_20) ;  /* 0x0000000c00488947 */ /* 0x002fec0003800000 */
[----:B------:R-:W0:Y:S01]  /*0130*/  LDCU.64 UR4, c[0x0][0x388] ;  /* 0x00007100ff0477ac */ /* 0x000e220008000a00 */
[C---:B------:R-:W-:Y:S01]  /*0140*/  IMAD R8, R0.reuse, UR6, R0 ;  /* 0x0000000600087c24 */ /* 0x040fe2000f8e0200 */
[----:B------:R-:W-:Y:S01]  /*0150*/  LOP3.LUT R4, R7, 0x3c, RZ, 0xc0, !PT ;  /* 0x0000003c07047812 */ /* 0x000fe200078ec0ff */
[----:B------:R-:W-:Y:S01]  /*0160*/  IMAD R10, R0, UR8, RZ ;  /* 0x00000008000a7c24 */ /* 0x000fe2000f8e02ff */
[----:B------:R-:W-:Y:S01]  /*0170*/  UIADD3 UR7, UPT, UPT, UR6, 0x2, URZ ;  /* 0x0000000206077890 */ /* 0x000fe2000fffe0ff */
[--C-:B------:R-:W-:Y:S01]  /*0180*/  IMAD.IADD R9, R8, 0x1, R3.reuse ;  /* 0x0000000108097824 */ /* 0x100fe200078e0203 */
[----:B------:R-:W-:Y:S01]  /*0190*/  IADD3 R8, PT, PT, -R4, RZ, RZ ;  /* 0x000000ff04087210 */ /* 0x000fe20007ffe1ff */
[----:B------:R-:W-:Y:S01]  /*01a0*/  UIADD3 UR8, UPT, UPT, UR6, 0x3, URZ ;  /* 0x0000000306087890 */ /* 0x000fe2000fffe0ff */
[----:B------:R-:W-:Y:S01]  /*01b0*/  LEA R11, R10, R3, 0x5 ;  /* 0x000000030a0b7211 */ /* 0x000fe200078e28ff */
[----:B------:R-:W-:Y:S01]  /*01c0*/  IMAD R7, R5, R0, UR6 ;  /* 0x0000000605077e24 */ /* 0x000fe2000f8e0200 */
[----:B------:R-:W-:Y:S01]  /*01d0*/  ISETP.GE.AND P0, PT, R8, RZ, PT ;  /* 0x000000ff0800720c */ /* 0x000fe20003f06270 */
[----:B------:R-:W-:-:S02]  /*01e0*/  IMAD R21, R0, UR7, R3 ;  /* 0x0000000700157c24 */ /* 0x000fc4000f8e0203 */
[----:B------:R-:W-:Y:S02]  /*01f0*/  IMAD R23, R0, UR8, R3 ;  /* 0x0000000800177c24 */ /* 0x000fe4000f8e0203 */
[C---:B------:R-:W-:Y:S01]  /*0200*/  IMAD R9, R2.reuse, 0x20, R9 ;  /* 0x0000002002097824 */ /* 0x040fe200078e0209 */
[C---:B------:R-:W-:Y:S01]  /*0210*/  LEA R21, R2.reuse, R21, 0x5 ;  /* 0x0000001502157211 */ /* 0x040fe200078e28ff */
[C---:B------:R-:W-:Y:S01]  /*0220*/  IMAD R11, R2.reuse, 0x20, R11 ;  /* 0x00000020020b7824 */ /* 0x040fe200078e020b */
[----:B0-----:R-:W-:Y:S01]  /*0230*/  UIADD3 UR4, UP0, UPT, UR4, 0x8, URZ ;  /* 0x0000000804047890 */ /* 0x001fe2000ff1e0ff */
[----:B------:R-:W-:-:S03]  /*0240*/  LEA R23, R2, R23, 0x5 ;  /* 0x0000001702177211 */ /* 0x000fc600078e28ff */
[----:B------:R-:W-:Y:S02]  /*0250*/  UIADD3.X UR5, UPT, UPT, URZ, UR5, URZ, UP0, !UPT ;  /* 0x00000005ff057290 */ /* 0x000fe400087fe4ff */
[----:B------:R-:W-:-:S04]  /*0260*/  MOV R12, UR4 ;  /* 0x00000004000c7c02 */ /* 0x000fc80008000f00 */
[----:B------:R-:W-:Y:S01]  /*0270*/  MOV R13, UR5 ;  /* 0x00000005000d7c02 */ /* 0x000fe20008000f00 */
        /* <DEDUP_REMOVED lines=8> */
.L_x_23:
[----:B--2---:R-:W1:Y:S02]  /*0300*/  @!P1 LDC.64 R18, c[0x0][0x380] ;  /* 0x0000e000ff129b82 */ /* 0x004e640000000a00 */
[----:B-1----:R-:W-:-:S05]  /*0310*/  @!P1 IMAD.WIDE R18, R11, 0x4, R18 ;  /* 0x000000040b129825 */ /* 0x002fca00078e0212 */
[----:B------:R-:W2:Y:S01]  /*0320*/  @!P1 LDG.E R29, desc[UR10][R18.64] ;  /* 0x0000000a121d9981 */ /* 0x000ea2000c1e1900 */
[----:B------:R-:W-:Y:S01]  /*0330*/  IMAD.WIDE R16, R7, 0x4, R12 ;  /* 0x0000000407107825 */ /* 0x000fe200078e020c */
[----:B0-----:R-:W-:-:S04]  /*0340*/  MOV R0, R10 ;  /* 0x0000000a00007202 */ /* 0x001fc80000000f00 */
[----:B--2---:R-:W-:Y:S01]  /*0350*/  @!P1 STG.E desc[UR10][R16.64+-0x8], R29 ;  /* 0xfffff81d10009986 */ /* 0x004fe2000c10190a */
[----:B------:R-:W-:-:S13]  /*0360*/  ISETP.GE.AND P1, PT, R5, R0, PT ;  /* 0x000000000500720c */ /* 0x000fda0003f26270 */
[----:B------:R-:W0:Y:S02]  /*0370*/  @!P1 LDC.64 R14, c[0x0][0x380] ;  /* 0x0000e000ff0e9b82 */ /* 0x000e240000000a00 */
[----:B0-----:R-:W-:-:S06]  /*0380*/  @!P1 IMAD.WIDE R26, R9, 0x4, R14 ;  /* 0x00000004091a9825 */ /* 0x001fcc00078e020e */
[----:B------:R-:W0:Y:S01]  /*0390*/  @!P1 LDC.64 R14, c[0x0][0x380] ;  /* 0x0000e000ff0e9b82 */ /* 0x000e220000000a00 */
[----:B------:R-:W2:Y:S01]  /*03a0*/  @!P1 LDG.E R27, desc[UR10][R26.64] ;  /* 0x0000000a1a1b9981 */ /* 0x000ea2000c1e1900 */
[----:B0-----:R-:W-:-:S06]  /*03b0*/  @!P1 IMAD.WIDE R24, R21, 0x4, R14 ;  /* 0x0000000415189825 */ /* 0x001fcc00078e020e */
[----:B------:R-:W0:Y:S01]  /*03c0*/  @!P1 LDC.64 R14, c[0x0][0x380] ;  /* 0x0000e000ff0e9b82 */ /* 0x000e220000000a00 */
[----:B--2---:R1:W-:Y:S04]  /*03d0*/  @!P1 STG.E desc[UR10][R16.64+-0x4], R27 ;  /* 0xfffffc1b10009986 */ /* 0x0043e8000c10190a */
[----:B------:R-:W2:Y:S01]  /*03e0*/  @!P1 LDG.E R20, desc[UR10][R24.64] ;  /* 0x0000000a18149981 */ /* 0x000ea2000c1e1900 */
[----:B0-----:R-:W-:Y:S02]  /*03f0*/  @!P1 IMAD.WIDE R18, R23, 0x4, R14 ;  /* 0x0000000417129825 */ /* 0x001fe400078e020e */
[----:B------:R-:W0:Y:S01]  /*0400*/  @!P1 LDC.64 R14, c[0x0][0x380] ;  /* 0x0000e000ff0e9b82 */ /* 0x000e220000000a00 */
[----:B------:R-:W-:-:S07]  /*0410*/  LEA R11, R0, R11, 0x2 ;  /* 0x0000000b000b7211 */ /* 0x000fce00078e10ff */
[----:B-1----:R-:W1:Y:S01]  /*0420*/  @!P1 LDC.64 R26, c[0x0][0x380] ;  /* 0x0000e000ff1a9b82 */ /* 0x002e620000000a00 */
[----:B--2---:R-:W-:Y:S04]  /*0430*/  @!P1 STG.E desc[UR10][R16.64], R20 ;  /* 0x0000001410009986 */ /* 0x004fe8000c10190a */
[----:B------:R2:W3:Y:S01]  /*0440*/  @!P1 LDG.E R29, desc[UR10][R18.64] ;  /* 0x0000000a121d9981 */ /* 0x0004e2000c1e1900 */
[----:B0-----:R-:W-:Y:S01]  /*0450*/  @!P1 IMAD.WIDE R14, R11, 0x4, R14 ;  /* 0x000000040b0e9825 */ /* 0x001fe200078e020e */
[----:B------:R-:W-:-:S03]  /*0460*/  LEA R9, R0, R9, 0x2 ;  /* 0x0000000900097211 */ /* 0x000fc600078e10ff */
[----:B------:R-:W-:Y:S01]  /*0470*/  VIADD R25, R7, 0x4 ;  /* 0x0000000407197836 */ /* 0x000fe20000000000 */
[----:B--2---:R-:W0:Y:S01]  /*0480*/  @!P1 LDC.64 R18, c[0x0][0x380] ;  /* 0x0000e000ff129b82 */ /* 0x004e220000000a00 */
[----:B---3--:R2:W-:Y:S04]  /*0490*/  @!P1 STG.E desc[UR10][R16.64+0x4], R29 ;  /* 0x0000041d10009986 */ /* 0x0085e8000c10190a */
[----:B------:R3:W4:Y:S01]  /*04a0*/  @!P1 LDG.E R22, desc[UR10][R14.64] ;  /* 0x0000000a0e169981 */ /* 0x000722000c1e1900 */
[----:B------:R-:W-:-:S04]  /*04b0*/  IMAD.WIDE R24, R25, 0x4, R12 ;  /* 0x0000000419187825 */ /* 0x000fc800078e020c */
[----:B-1----:R-:W-:Y:S01]  /*04c0*/  @!P1 IMAD.WIDE R26, R9, 0x4, R26 ;  /* 0x00000004091a9825 */ /* 0x002fe200078e021a */
[----:B------:R-:W-:Y:S01]  /*04d0*/  LEA R21, R0, R21, 0x2 ;  /* 0x0000001500157211 */ /* 0x000fe200078e10ff */
[----:B--2---:R-:W1:Y:S08]  /*04e0*/  @!P1 LDC.64 R16, c[0x0][0x380] ;  /* 0x0000e000ff109b82 */ /* 0x004e700000000a00 */
[----:B---3--:R-:W2:Y:S01]  /*04f0*/  @!P1 LDC.64 R14, c[0x0][0x380] ;  /* 0x0000e000ff0e9b82 */ /* 0x008ea20000000a00 */
[----:B----4-:R-:W-:Y:S04]  /*0500*/  @!P1 STG.E desc[UR10][R24.64+-0x8], R22 ;  /* 0xfffff81618009986 */ /* 0x010fe8000c10190a */
[----:B------:R-:W3:Y:S01]  /*0510*/  @!P1 LDG.E R27, desc[UR10][R26.64] ;  /* 0x0000000a1a1b9981 */ /* 0x000ee2000c1e1900 */
[----:B0-----:R-:W-:-:S04]  /*0520*/  @!P1 IMAD.WIDE R18, R21, 0x4, R18 ;  /* 0x0000000415129825 */ /* 0x001fc800078e0212 */
[C---:B------:R-:W-:Y:S01]  /*0530*/  IMAD R23, R0.reuse, 0x4, R23 ;  /* 0x0000000400177824 */ /* 0x040fe200078e0217 */
[----:B---3--:R0:W-:Y:S04]  /*0540*/  @!P1 STG.E desc[UR10][R24.64+-0x4], R27 ;  /* 0xfffffc1b18009986 */ /* 0x0081e8000c10190a */
[----:B------:R3:W4:Y:S01]  /*0550*/  @!P1 LDG.E R29, desc[UR10][R18.64] ;  /* 0x0000000a121d9981 */ /* 0x000722000c1e1900 */
[----:B--2---:R-:W-:Y:S01]  /*0560*/  @!P1 IMAD.WIDE R14, R23, 0x4, R14 ;  /* 0x00000004170e9825 */ /* 0x004fe200078e020e */
[----:B------:R-:W-:Y:S01]  /*0570*/  LEA R11, R0, R11, 0x2 ;  /* 0x0000000b000b7211 */ /* 0x000fe200078e10ff */
[----:B---3--:R-:W2:Y:S01]  /*0580*/  @!P1 LDC.64 R18, c[0x0][0x380] ;  /* 0x0000e000ff129b82 */ /* 0x008ea20000000a00 */
[----:B----4-:R3:W-:Y:S04]  /*0590*/  @!P1 STG.E desc[UR10][R24.64], R29 ;  /* 0x0000001d18009986 */ /* 0x0107e8000c10190a */
[----:B------:R4:W5:Y:S01]  /*05a0*/  @!P1 LDG.E R20, desc[UR10][R14.64] ;  /* 0x0000000a0e149981 */ /* 0x000962000c1e1900 */
[----:B-1----:R-:W-:Y:S01]  /*05b0*/  @!P1 IMAD.WIDE R16, R11, 0x4, R16 ;  /* 0x000000040b109825 */ /* 0x002fe200078e0210 */
[----:B0-----:R-:W-:-:S03]  /*05c0*/  IADD3 R27, PT, PT, R7, 0x8, RZ ;  /* 0x00000008071b7810 */ /* 0x001fc60007ffe0ff */
[----:B------:R-:W-:Y:S01]  /*05d0*/  IMAD R9, R0, 0x4, R9 ;  /* 0x0000000400097824 */ /* 0x000fe200078e0209 */
[----:B----4-:R-:W0:Y:S01]  /*05e0*/  @!P1 LDC.64 R14, c[0x0][0x380] ;  /* 0x0000e000ff0e9b82 */ /* 0x010e220000000a00 */
[----:B-----5:R1:W-:Y:S04]  /*05f0*/  @!P1 STG.E desc[UR10][R24.64+0x4], R20 ;  /* 0x0000041418009986 */ /* 0x0203e8000c10190a */
[----:B------:R4:W5:Y:S01]  /*0600*/  @!P1 LDG.E R22, desc[UR10][R16.64] ;  /* 0x0000000a10169981 */ /* 0x000962000c1e1900 */
[----:B------:R-:W-:-:S04]  /*0610*/  IMAD.WIDE R26, R27, 0x4, R12 ;  /* 0x000000041b1a7825 */ /* 0x000fc800078e020c */
[----:B--2---:R-:W-:Y:S01]  /*0620*/  @!P1 IMAD.WIDE R18, R9, 0x4, R18 ;  /* 0x0000000409129825 */ /* 0x004fe200078e0212 */
[C---:B------:R-:W-:Y:S01]  /*0630*/  LEA R21, R0.reuse, R21, 0x2 ;  /* 0x0000001500157211 */ /* 0x040fe200078e10ff */
[----:B----4-:R-:W2:Y:S01]  /*0640*/  @!P1 LDC.64 R16, c[0x0][0x380] ;  /* 0x0000e000ff109b82 */ /* 0x010ea20000000a00 */
[----:B-----5:R4:W-:Y:S04]  /*0650*/  @!P1 STG.E desc[UR10][R26.64+-0x8], R22 ;  /* 0xfffff8161a009986 */ /* 0x0209e8000c10190a */
[----:B---3--:R3:W5:Y:S01]  /*0660*/  @!P1 LDG.E R29, desc[UR10][R18.64] ;  /* 0x0000000a121d9981 */ /* 0x008762000c1e1900 */
[----:B0-----:R-:W-:Y:S01]  /*0670*/  @!P1 IMAD.WIDE R14, R21, 0x4, R14 ;  /* 0x00000004150e9825 */ /* 0x001fe200078e020e */
[----:B------:R-:W-:Y:S01]  /*0680*/  LEA R23, R0, R23, 0x2 ;  /* 0x0000001700177211 */ /* 0x000fe200078e10ff */
[----:B---3--:R-:W0:Y:S01]  /*0690*/  @!P1 LDC.64 R18, c[0x0][0x380] ;  /* 0x0000e000ff129b82 */ /* 0x008e220000000a00 */
[----:B-----5:R3:W-:Y:S04]  /*06a0*/  @!P1 STG.E desc[UR10][R26.64+-0x4], R29 ;  /* 0xfffffc1d1a009986 */ /* 0x0207e8000c10190a */
[----:B-1----:R1:W5:Y:S01]  /*06b0*/  @!P1 LDG.E R20, desc[UR10][R14.64] ;  /* 0x0000000a0e149981 */ /* 0x002362000c1e1900 */
[----:B--2---:R-:W-:-:S04]  /*06c0*/  @!P1 IMAD.WIDE R16, R23, 0x4, R16 ;  /* 0x0000000417109825 */ /* 0x004fc800078e0210 */
[C---:B------:R-:W-:Y:S01]  /*06d0*/  IMAD R11, R0.reuse, 0x4, R11 ;  /* 0x00000004000b7824 */ /* 0x040fe200078e020b */
[----:B-1----:R-:W1:Y:S01]  /*06e0*/  @!P1 LDC.64 R14, c[0x0][0x380] ;  /* 0x0000e000ff0e9b82 */ /* 0x002e620000000a00 */
[----:B-----5:R2:W-:Y:S04]  /*06f0*/  @!P1 STG.E desc[UR10][R26.64], R20 ;  /* 0x000000141a009986 */ /* 0x0205e8000c10190a */
[----:B----4-:R4:W5:Y:S01]  /*0700*/  @!P1 LDG.E R22, desc[UR10][R16.64] ;  /* 0x0000000a10169981 */ /* 0x010962000c1e1900 */
[----:B0-----:R-:W-:Y:S01]  /*0710*/  @!P1 IMAD.WIDE R18, R11, 0x4, R18 ;  /* 0x000000040b129825 */ /* 0x001fe200078e0212 */
[----:B------:R-:W-:Y:S02]  /*0720*/  IADD3 R25, PT, PT, R7, 0xc, RZ ;  /* 0x0000000c07197810 */ /* 0x000fe40007ffe0ff */
[----:B------:R-:W-:Y:S01]  /*0730*/  LEA R9, R0, R9, 0x2 ;  /* 0x0000000900097211 */ /* 0x000fe200078e10ff */
[----:B----4-:R-:W0:Y:S01]  /*0740*/  @!P1 LDC.64 R16, c[0x0][0x380] ;  /* 0x0000e000ff109b82 */ /* 0x010e220000000a00 */
[----:B-----5:R2:W-:Y:S04]  /*0750*/  @!P1 STG.E desc[UR10][R26.64+0x4], R22 ;  /* 0x000004161a009986 */ /* 0x0205e8000c10190a */
[----:B---3--:R3:W4:Y:S01]  /*0760*/  @!P1 LDG.E R29, desc[UR10][R18.64] ;  /* 0x0000000a121d9981 */ /* 0x008722000c1e1900 */
[----:B------:R-:W-:-:S04]  /*0770*/  IMAD.WIDE R24, R25, 0x4, R12 ;  /* 0x0000000419187825 */ /* 0x000fc800078e020c */
[----:B-1----:R-:W-:-:S04]  /*0780*/  @!P1 IMAD.WIDE R14, R9, 0x4, R14 ;  /* 0x00000004090e9825 */ /* 0x002fc800078e020e */
[C---:B------:R-:W-:Y:S01]  /*0790*/  IMAD R21, R0.reuse, 0x4, R21 ;  /* 0x0000000400157824 */ /* 0x040fe200078e0215 */
[----:B---3--:R-:W1:Y:S01]  /*07a0*/  @!P1 LDC.64 R18, c[0x0][0x380] ;  /* 0x0000e000ff129b82 */ /* 0x008e620000000a00 */
[----:B----4-:R2:W-:Y:S04]  /*07b0*/  @!P1 STG.E desc[UR10][R24.64+-0x8], R29 ;  /* 0xfffff81d18009986 */ /* 0x0105e8000c10190a */
[----:B------:R-:W3:Y:S01]  /*07c0*/  @!P1 LDG.E R15, desc[UR10][R14.64] ;  /* 0x0000000a0e0f9981 */ /* 0x000ee2000c1e1900 */
[----:B0-----:R-:W-:Y:S01]  /*07d0*/  @!P1 IMAD.WIDE R16, R21, 0x4, R16 ;  /* 0x0000000415109825 */ /* 0x001fe200078e0210 */
[----:B------:R-:W-:Y:S02]  /*07e0*/  LEA R23, R0, R23, 0x2 ;  /* 0x0000001700177211 */ /* 0x000fe400078e10ff */
[----:B---3--:R2:W-:Y:S04]  /*07f0*/  @!P1 STG.E desc[UR10][R24.64+-0x4], R15 ;  /* 0xfffffc0f18009986 */ /* 0x0085e8000c10190a */
[----:B------:R-:W3:Y:S01]  /*0800*/  @!P1 LDG.E R17, desc[UR10][R16.64] ;  /* 0x0000000a10119981 */ /* 0x000ee2000c1e1900 */
[----:B-1----:R-:W-:-:S03]  /*0810*/  @!P1 IMAD.WIDE R18, R23, 0x4, R18 ;  /* 0x0000000417129825 */ /* 0x002fc600078e0212 */
[----:B---3--:R2:W-:Y:S04]  /*0820*/  @!P1 STG.E desc[UR10][R24.64], R17 ;  /* 0x0000001118009986 */ /* 0x0085e8000c10190a */
[----:B------:R-:W3:Y:S01]  /*0830*/  @!P1 LDG.E R19, desc[UR10][R18.64] ;  /* 0x0000000a12139981 */ /* 0x000ee2000c1e1900 */
[----:B------:R-:W-:Y:S01]  /*0840*/  IADD3 R8, PT, PT, R8, 0x10, RZ ;  /* 0x0000001008087810 */ /* 0x000fe20007ffe0ff */
[----:B------:R-:W-:Y:S01]  /*0850*/  VIADD R7, R7, 0x10 ;  /* 0x0000001007077836 */ /* 0x000fe20000000000 */
[C---:B------:R-:W-:Y:S01]  /*0860*/  LEA R11, R0.reuse, R11, 0x2 ;  /* 0x0000000b000b7211 */ /* 0x040fe200078e10ff */
[----:B------:R-:W-:Y:S01]  /*0870*/  IMAD R21, R0, 0x4, R21 ;  /* 0x0000000400157824 */ /* 0x000fe200078e0215 */
[----:B------:R-:W-:Y:S02]  /*0880*/  ISETP.GE.AND P2, PT, R8, -0xc, PT ;  /* 0xfffffff40800780c */ /* 0x000fe40003f46270 */
[----:B------:R-:W-:-:S02]  /*0890*/  LEA R9, R0, R9, 0x2 ;  /* 0x0000000900097211 */ /* 0x000fc400078e10ff */
[----:B------:R-:W-:Y:S01]  /*08a0*/  LEA R23, R0, R23, 0x2 ;  /* 0x0000001700177211 */ /* 0x000fe200078e10ff */
[----:B---3--:R2:W-:Y:S08]  /*08b0*/  @!P1 STG.E desc[UR10][R24.64+0x4], R19 ;  /* 0x0000041318009986 */ /* 0x0085f0000c10190a */
[----:B------:R-:W-:Y:S05]  /*08c0*/  @!P2 BRA `(.L_x_23) ;  /* 0xfffffff8008ca947 */ /* 0x000fea000383ffff */
.L_x_22:
[----:B------:R-:W-:-:S04]  /*08d0*/  IADD3 R10, PT, PT, -R8, RZ, RZ ;  /* 0x000000ff080a7210 */ /* 0x000fc80007ffe1ff */
[----:B------:R-:W-:-:S13]  /*08e0*/  ISETP.GT.AND P1, PT, R10, 0x4, PT ;  /* 0x000000040a00780c */ /* 0x000fda0003f24270 */
[----:B------:R-:W-:Y:S05]  /*08f0*/  @!P1 BRA `(.L_x_24) ;  /* 0x0000000000d89947 */ /* 0x000fea0003800000 */
[----:B------:R-:W-:Y:S01]  /*0900*/  ISETP.GE.AND P0, PT, R5, R0, PT ;  /* 0x000000000500720c */ /* 0x000fe20003f06270 */
[----:B------:R-:W-:Y:S01]  /*0910*/  BSSY.RECONVERGENT B0, `(.L_x_25) ;  /* 0x000000d000007945 */ /* 0x000fe20003800200 */
[----:B--2---:R-:W-:-:S11]  /*0920*/  IMAD.WIDE R16, R7, 0x4, R12 ;  /* 0x0000000407107825 */ /* 0x004fd600078e020c */
[----:B------:R-:W0:Y:S02]  /*0930*/  @!P0 LDC.64 R14, c[0x0][0x380] ;  /* 0x0000e000ff0e8b82 */ /* 0x000e240000000a00 */
[----:B0-----:R-:W-:Y:S01]  /*0940*/  @!P0 IMAD.WIDE R14, R23, 0x4, R14 ;  /* 0x00000004170e8825 */ /* 0x001fe200078e020e */
[----:B------:R-:W-:Y:S06]  /*0950*/  @P0 BRA `(.L_x_26) ;  /* 0x0000000000200947 */ /* 0x000fec0003800000 */
[----:B------:R-:W0:Y:S02]  /*0960*/  LDC.64 R18, c[0x0][0x380] ;  /* 0x0000e000ff127b82 */ /* 0x000e240000000a00 */
[----:B0-----:R-:W-:-:S06]  /*0970*/  IMAD.WIDE R24, R11, 0x4, R18 ;  /* 0x000000040b187825 */ /* 0x001fcc00078e0212 */
[----:B------:R-:W0:Y:S01]  /*0980*/  LDC.64 R18, c[0x0][0x380] ;  /* 0x0000e000ff127b82 */ /* 0x000e220000000a00 */
[----:B------:R-:W2:Y:S01]  /*0990*/  LDG.E R25, desc[UR10][R24.64] ;  /* 0x0000000a18197981 */ /* 0x000ea2000c1e1900 */
[----:B0-----:R-:W-:-:S03]  /*09a0*/  IMAD.WIDE R18, R9, 0x4, R18 ;  /* 0x0000000409127825 */ /* 0x001fc600078e0212 */
[----:B--2---:R0:W-:Y:S04]  /*09b0*/  STG.E desc[UR10][R16.64+-0x8], R25 ;  /* 0xfffff81910007986 */ /* 0x0041e8000c10190a */
[----:B------:R-:W2:Y:S04]  /*09c0*/  LDG.E R19, desc[UR10][R18.64] ;  /* 0x0000000a12137981 */ /* 0x000ea8000c1e1900 */
[----:B--2---:R0:W-:Y:S02]  /*09d0*/  STG.E desc[UR10][R16.64+-0x4], R19 ;  /* 0xfffffc1310007986 */ /* 0x0041e4000c10190a */
.L_x_26:
[----:B------:R-:W-:Y:S05]  /*09e0*/  BSYNC.RECONVERGENT B0 ;  /* 0x0000000000007941 */ /* 0x000fea0003800200 */
.L_x_25:
[----:B------:R-:W-:Y:S04]  /*09f0*/  BSSY.RECONVERGENT B0, `(.L_x_27) ;  /* 0x0000006000007945 */ /* 0x000fe80003800200 */
[----:B------:R-:W-:Y:S05]  /*0a00*/  @P0 BRA `(.L_x_28) ;  /* 0x0000000000100947 */ /* 0x000fea0003800000 */
[----:B0-----:R-:W0:Y:S02]  /*0a10*/  LDC.64 R18, c[0x0][0x380] ;  /* 0x0000e000ff127b82 */ /* 0x001e240000000a00 */
[----:B0-----:R-:W-:-:S06]  /*0a20*/  IMAD.WIDE R18, R21, 0x4, R18 ;  /* 0x0000000415127825 */ /* 0x001fcc00078e0212 */
[----:B------:R-:W2:Y:S04]  /*0a30*/  LDG.E R19, desc[UR10][R18.64] ;  /* 0x0000000a12137981 */ /* 0x000ea8000c1e1900 */
[----:B--2---:R1:W-:Y:S02]  /*0a40*/  STG.E desc[UR10][R16.64], R19 ;  /* 0x0000001310007986 */ /* 0x0043e4000c10190a */
.L_x_28:
[----:B------:R-:W-:Y:S05]  /*0a50*/  BSYNC.RECONVERGENT B0 ;  /* 0x0000000000007941 */ /* 0x000fea0003800200 */
.L_x_27:
[----:B------:R2:W3:Y:S01]  /*0a60*/  @!P0 LDG.E R29, desc[UR10][R14.64] ;  /* 0x0000000a0e1d8981 */ /* 0x0004e2000c1e1900 */
[----:B01----:R-:W0:Y:S01]  /*0a70*/  @!P0 LDC.64 R18, c[0x0][0x380] ;  /* 0x0000e000ff128b82 */ /* 0x003e220000000a00 */
[----:B------:R-:W-:-:S07]  /*0a80*/  IMAD R27, R0, 0x4, R11 ;  /* 0x00000004001b7824 */ /* 0x000fce00078e020b */
[----:B------:R-:W1:Y:S01]  /*0a90*/  @!P0 LDC.64 R10, c[0x0][0x380] ;  /* 0x0000e000ff0a8b82 */ /* 0x000e620000000a00 */
[----:B------:R-:W-:Y:S02]  /*0aa0*/  IADD3 R7, PT, PT, R7, 0x4, RZ ;  /* 0x0000000407077810 */ /* 0x000fe40007ffe0ff */
[----:B------:R-:W-:-:S05]  /*0ab0*/  LEA R9, R0, R9, 0x2 ;  /* 0x0000000900097211 */ /* 0x000fca00078e10ff */
[----:B--2---:R-:W2:Y:S01]  /*0ac0*/  @!P0 LDC.64 R14, c[0x0][0x380] ;  /* 0x0000e000ff0e8b82 */ /* 0x004ea20000000a00 */
[----:B0-----:R-:W-:Y:S01]  /*0ad0*/  @!P0 IMAD.WIDE R18, R27, 0x4, R18 ;  /* 0x000000041b128825 */ /* 0x001fe200078e0212 */
[----:B---3--:R0:W-:Y:S05]  /*0ae0*/  @!P0 STG.E desc[UR10][R16.64+0x4], R29 ;  /* 0x0000041d10008986 */ /* 0x0081ea000c10190a */
[----:B------:R-:W3:Y:S01]  /*0af0*/  @!P0 LDG.E R19, desc[UR10][R18.64] ;  /* 0x0000000a12138981 */ /* 0x000ee2000c1e1900 */
[----:B------:R-:W-:-:S04]  /*0b00*/  IMAD.WIDE R24, R7, 0x4, R12 ;  /* 0x0000000407187825 */ /* 0x000fc800078e020c */
[----:B-1----:R-:W-:Y:S01]  /*0b10*/  @!P0 IMAD.WIDE R10, R9, 0x4, R10 ;  /* 0x00000004090a8825 */ /* 0x002fe200078e020a */
[----:B0-----:R-:W0:Y:S01]  /*0b20*/  @!P0 LDC.64 R16, c[0x0][0x380] ;  /* 0x0000e000ff108b82 */ /* 0x001e220000000a00 */
[----:B---3--:R-:W-:Y:S04]  /*0b30*/  @!P0 STG.E desc[UR10][R24.64+-0x8], R19 ;  /* 0xfffff81318008986 */ /* 0x008fe8000c10190a */
[----:B------:R-:W3:Y:S01]  /*0b40*/  @!P0 LDG.E R11, desc[UR10][R10.64] ;  /* 0x0000000a0a0b8981 */ /* 0x000ee2000c1e1900 */
[----:B------:R-:W-:-:S04]  /*0b50*/  IMAD R21, R0, 0x4, R21 ;  /* 0x0000000400157824 */ /* 0x000fc800078e0215 */
[----:B--2---:R-:W-:Y:S01]  /*0b60*/  @!P0 IMAD.WIDE R14, R21, 0x4, R14 ;  /* 0x00000004150e8825 */ /* 0x004fe200078e020e */
[----:B------:R-:W-:Y:S01]  /*0b70*/  LEA R23, R0, R23, 0x2 ;  /* 0x0000001700177211 */ /* 0x000fe200078e10ff */
[----:B---3--:R1:W-:Y:S04]  /*0b80*/  @!P0 STG.E desc[UR10][R24.64+-0x4], R11 ;  /* 0xfffffc0b18008986 */ /* 0x0083e8000c10190a */
[----:B------:R-:W2:Y:S01]  /*0b90*/  @!P0 LDG.E R15, desc[UR10][R14.64] ;  /* 0x0000000a0e0f8981 */ /* 0x000ea2000c1e1900 */
[----:B0-----:R-:W-:Y:S01]  /*0ba0*/  @!P0 IMAD.WIDE R16, R23, 0x4, R16 ;  /* 0x0000000417108825 */ /* 0x001fe200078e0210 */
[----:B------:R-:W-:Y:S02]  /*0bb0*/  IADD3 R8, PT, PT, R8, 0x4, RZ ;  /* 0x0000000408087810 */ /* 0x000fe40007ffe0ff */
[----:B--2---:R0:W-:Y:S04]  /*0bc0*/  @!P0 STG.E desc[UR10][R24.64], R15 ;  /* 0x0000000f18008986 */ /* 0x0041e8000c10190a */
[----:B------:R-:W2:Y:S01]  /*0bd0*/  @!P0 LDG.E R17, desc[UR10][R16.64] ;  /* 0x0000000a10118981 */ /* 0x000ea2000c1e1900 */
[----:B------:R-:W-:Y:S01]  /*0be0*/  VIADD R8, R8, 0x4 ;  /* 0x0000000408087836 */ /* 0x000fe20000000000 */
[----:B------:R-:W-:Y:S01]  /*0bf0*/  IADD3 R7, PT, PT, R7, 0x4, RZ ;  /* 0x0000000407077810 */ /* 0x000fe20007ffe0ff */
[C---:B------:R-:W-:Y:S01]  /*0c00*/  IMAD R9, R0.reuse, 0x4, R9 ;  /* 0x0000000400097824 */ /* 0x040fe200078e0209 */
[----:B------:R-:W-:-:S02]  /*0c10*/  LEA R23, R0, R23, 0x2 ;  /* 0x0000001700177211 */ /* 0x000fc400078e10ff */
[C---:B-1----:R-:W-:Y:S02]  /*0c20*/  LEA R11, R0.reuse, R27, 0x2 ;  /* 0x0000001b000b7211 */ /* 0x042fe400078e10ff */
[----:B------:R-:W-:Y:S01]  /*0c30*/  LEA R21, R0, R21, 0x2 ;  /* 0x0000001500157211 */ /* 0x000fe200078e10ff */
[----:B--2---:R0:W-:Y:S01]  /*0c40*/  @!P0 STG.E desc[UR10][R24.64+0x4], R17 ;  /* 0x0000041118008986 */ /* 0x0041e2000c10190a */
[----:B------:R-:W-:-:S13]  /*0c50*/  PLOP3.LUT P0, PT, PT, PT, PT, 0x8, 0x80 ;  /* 0x000000000080781c */ /* 0x000fda0003f0e170 */
.L_x_24:
[----:B------:R-:W-:-:S13]  /*0c60*/  ISETP.NE.OR P0, PT, R8, RZ, P0 ;  /* 0x000000ff0800720c */ /* 0x000fda0000705670 */
[----:B------:R-:W-:Y:S05]  /*0c70*/  @!P0 BRA `(.L_x_20) ;  /* 0x0000000000748947 */ /* 0x000fea0003800000 */
.L_x_21:
[----:B------:R-:W1:Y:S01]  /*0c80*/  LDC R10, c[0x0][0x390] ;  /* 0x0000e400ff0a7b82 */ /* 0x000e620000000800 */
[----:B------:R-:W-:-:S13]  /*0c90*/  ISETP.GE.AND P1, PT, R5, R0, PT ;  /* 0x000000000500720c */ /* 0x000fda0003f26270 */
.L_x_29:
[----:B--23--:R-:W2:Y:S02]  /*0ca0*/  @!P1 LDC.64 R26, c[0x0][0x380] ;  /* 0x0000e000ff1a9b82 */ /* 0x00cea40000000a00 */
[----:B--2---:R-:W-:-:S06]  /*0cb0*/  @!P1 IMAD.WIDE R26, R11, 0x4, R26 ;  /* 0x000000040b1a9825 */ /* 0x004fcc00078e021a */
[----:B------:R-:W2:Y:S01]  /*0cc0*/  @!P1 LDG.E R27, desc[UR10][R26.64] ;  /* 0x0000000a1a1b9981 */ /* 0x000ea2000c1e1900 */
[----:B0-----:R-:W-:-:S04]  /*0cd0*/  IMAD.WIDE R16, R7, 0x4, R12 ;  /* 0x0000000407107825 */ /* 0x001fc800078e020c */
[----:B-1----:R-:W-:Y:S01]  /*0ce0*/  IMAD.MOV.U32 R0, RZ, RZ, R10 ;  /* 0x000000ffff007224 */ /* 0x002fe200078e000a */
[----:B--2---:R3:W-:Y:S04]  /*0cf0*/  @!P1 STG.E desc[UR10][R16.64+-0x8], R27 ;  /* 0xfffff81b10009986 */ /* 0x0047e8000c10190a */
        /* <DEDUP_REMOVED lines=9> */
[----:B0-----:R-:W-:-:S03]  /*0d90*/  @!P1 IMAD.WIDE R14, R23, 0x4, R14 ;  /* 0x00000004170e9825 */ /* 0x001fc600078e020e */
[----:B--2---:R3:W-:Y:S04]  /*0da0*/  @!P1 STG.E desc[UR10][R16.64], R19 ;  /* 0x0000001310009986 */ /* 0x0047e8000c10190a */
[----:B------:R-:W2:Y:S01]  /*0db0*/  @!P1 LDG.E R15, desc[UR10][R14.64] ;  /* 0x0000000a0e0f9981 */ /* 0x000ea2000c1e1900 */
[----:B------:R-:W-:Y:S01]  /*0dc0*/  IADD3 R8, PT, PT, R8, 0x4, RZ ;  /* 0x0000000408087810 */ /* 0x000fe20007ffe0ff */
[C---:B------:R-:W-:Y:S01]  /*0dd0*/  IMAD R11, R0.reuse, 0x4, R11 ;  /* 0x00000004000b7824 */ /* 0x040fe200078e020b */
[----:B------:R-:W-:Y:S01]  /*0de0*/  IADD3 R7, PT, PT, R7, 0x4, RZ ;  /* 0x0000000407077810 */ /* 0x000fe20007ffe0ff */
[----:B------:R-:W-:Y:S01]  /*0df0*/  IMAD R23, R0, 0x4, R23 ;  /* 0x0000000400177824 */ /* 0x000fe200078e0217 */
[----:B------:R-:W-:Y:S02]  /*0e00*/  ISETP.NE.AND P0, PT, R8, RZ, PT ;  /* 0x000000ff0800720c */ /* 0x000fe40003f05270 */
[----:B------:R-:W-:-:S02]  /*0e10*/  LEA R9, R0, R9, 0x2 ;  /* 0x0000000900097211 */ /* 0x000fc400078e10ff */
[----:B------:R-:W-:Y:S01]  /*0e20*/  LEA R21, R0, R21, 0x2 ;  /* 0x0000001500157211 */ /* 0x000fe200078e10ff */
[----:B--2---:R3:W-:Y:S08]  /*0e30*/  @!P1 STG.E desc[UR10][R16.64+0x4], R15 ;  /* 0x0000040f10009986 */ /* 0x0047f0000c10190a */
[----:B------:R-:W-:Y:S05]  /*0e40*/  @P0 BRA `(.L_x_29) ;  /* 0xfffffffc00940947 */ /* 0x000fea000383ffff */
.L_x_20:
[----:B------:R-:W-:-:S13]  /*0e50*/  ISETP.NE.AND P0, PT, R6, RZ, PT ;  /* 0x000000ff0600720c */ /* 0x000fda0003f05270 */
[----:B------:R-:W-:Y:S05]  /*0e60*/  @!P0 EXIT ;  /* 0x000000000000894d */ /* 0x000fea0003800000 */
[----:B------:R-:W-:Y:S01]  /*0e70*/  IADD3 R4, PT, PT, R4, UR6, RZ ;  /* 0x0000000604047c10 */ /* 0x000fe2000fffe0ff */
[----:B------:R-:W-:Y:S01]  /*0e80*/  IMAD.MOV R6, RZ, RZ, -R6 ;  /* 0x000000ffff067224 */ /* 0x000fe200078e0a06 */
[CC--:B------:R-:W-:Y:S01]  /*0e90*/  ISETP.GE.AND P1, PT, R5.reuse, R0.reuse, PT ;  /* 0x000000000500720c */ /* 0x0c0fe20003f26270 */
[----:B------:R-:W1:Y:S02]  /*0ea0*/  LDCU UR4, c[0x0][0x390] ;  /* 0x00007200ff0477ac */ /* 0x000e640008000800 */
[-C--:B------:R-:W-:Y:S02]  /*0eb0*/  IMAD R3, R4, R0.reuse, R3 ;  /* 0x0000000004037224 */ /* 0x080fe400078e0203 */
[----:B------:R-:W-:-:S03]  /*0ec0*/  IMAD R7, R5, R0, R4 ;  /* 0x0000000005077224 */ /* 0x000fc600078e0204 */
[----:B------:R-:W-:-:S07]  /*0ed0*/  LEA R9, R2, R3, 0x5 ;  /* 0x0000000302097211 */ /* 0x000fce00078e28ff */
.L_x_30:
[----:B----4-:R-:W4:Y:S08]  /*0ee0*/  LDC.64 R2, c[0x0][0x380] ;  /* 0x0000e000ff027b82 */ /* 0x010f300000000a00 */
[----:B------:R-:W5:Y:S01]  /*0ef0*/  LDC.64 R4, c[0x0][0x388] ;  /* 0x0000e200ff047b82 */ /* 0x000f620000000a00 */
[----:B----4-:R-:W-:-:S06]  /*0f00*/  @!P1 IMAD.WIDE R2, R9, 0x4, R2 ;  /* 0x0000000409029825 */ /* 0x010fcc00078e0202 */
[----:B------:R-:W4:Y:S01]  /*0f10*/  @!P1 LDG.E R3, desc[UR10][R2.64] ;  /* 0x0000000a02039981 */ /* 0x000f22000c1e1900 */
[----:B------:R-:W-:Y:S01]  /*0f20*/  IADD3 R6, PT, PT, R6, 0x1, RZ ;  /* 0x0000000106067810 */ /* 0x000fe20007ffe0ff */
[----:B-----5:R-:W-:Y:S01]  /*0f30*/  @!P1 IMAD.WIDE R4, R7, 0x4, R4 ;  /* 0x0000000407049825 */ /* 0x020fe200078e0204 */
[----:B-1----:R-:W-:Y:S02]  /*0f40*/  IADD3 R9, PT, PT, R9, UR4, RZ ;  /* 0x0000000409097c10 */ /* 0x002fe4000fffe0ff */
[----:B------:R-:W-:Y:S02]  /*0f50*/  ISETP.NE.AND P0, PT, R6, RZ, PT ;  /* 0x000000ff0600720c */ /* 0x000fe40003f05270 */
[----:B------:R-:W-:Y:S01]  /*0f60*/  IADD3 R7, PT, PT, R7, 0x1, RZ ;  /* 0x0000000107077810 */ /* 0x000fe20007ffe0ff */
[----:B----4-:R4:W-:Y:S10]  /*0f70*/  @!P1 STG.E desc[UR10][R4.64], R3 ;  /* 0x0000000304009986 */ /* 0x0109f4000c10190a */
[----:B------:R-:W-:Y:S05]  /*0f80*/  @P0 BRA `(.L_x_30) ;  /* 0xfffffffc00d40947 */ /* 0x000fea000383ffff */
[----:B------:R-:W-:Y:S05]  /*0f90*/  EXIT ;  /* 0x000000000000794d */ /* 0x000fea0003800000 */
.L_x_31:
        /* <DEDUP_REMOVED lines=14> */
.L_x_33:


//--------------------- .nv.shared._Z15transposeSharedPfS_i --------------------------
	.section	.nv.shared._Z15transposeSharedPfS_i,"aw",@nobits
	.sectionflags	@""
	.align	4
.nv.shared._Z15transposeSharedPfS_i:
	.zero		5248


//--------------------- .nv.shared.reserved.0     --------------------------
	.section	.nv.shared.reserved.0,"aw",@nobits
	.weak		__nv_reservedSMEM_offset_0_alias
	.size		__nv_reservedSMEM_offset_0_alias, 0, 64
	.other		__nv_reservedSMEM_offset_0_alias,@"STO_CUDA_RESERVED_SHARED STV_DEFAULT"
__nv_reservedSMEM_offset_0_alias:
	.zero		0
	.zero		64


//--------------------- .nv.constant0._Z15transposeSharedPfS_i --------------------------
	.section	.nv.constant0._Z15transposeSharedPfS_i,"a",@progbits
	.sectionflags	@""
	.align	4
.nv.constant0._Z15transposeSharedPfS_i:
	.zero		916


//--------------------- .nv.constant0._Z14transposeNaivePfS_i --------------------------
	.section	.nv.constant0._Z14transposeNaivePfS_i,"a",@progbits
	.sectionflags	@""
	.align	4
.nv.constant0._Z14transposeNaivePfS_i:
	.zero		916


//--------------------- SYMBOLS --------------------------

	.type		.nv.reservedSmem.offset0,@object
	.size		.nv.reservedSmem.offset0,0x4
	.type		.nv.reservedSmem.cap,@object
	.size		.nv.reservedSmem.cap,0x4
